	.version 1.4
	.target sm_10, map_f64_to_f32
	// compiled with /s/chopin/e/proj/AlphaZ/waruna/cuda-6.0/installation/open64/lib//be
	// nvopencc 4.1 built on 2014-03-13

	//-----------------------------------------------------------
	// Compiling /tmp/tmpxft_000065d0_00000000-9_vecmultKernel00.cpp3.i (/tmp/ccBI#.w8OWNM)
	//-----------------------------------------------------------

	//-----------------------------------------------------------
	// Options:
	//-----------------------------------------------------------
	//  Target:ptx, ISA:sm_10, Endian:little, Pointer Size:64
	//  -O3	(Optimization level)
	//  -g0	(Debug level)
	//  -m2	(Report advisories)
	//-----------------------------------------------------------

	.file	1	"<command-line>"
	.file	2	"/tmp/tmpxft_000065d0_00000000-8_vecmultKernel00.cudafe2.gpu"
	.file	3	"/usr/local/gcc-4.6.3/bin/../lib/gcc/x86_64-unknown-linux-gnu/4.6.3/include/stddef.h"
	.file	4	"/s/chopin/e/proj/AlphaZ/waruna/cuda-6.0/installation/bin/..//include/crt/device_runtime.h"
	.file	5	"/s/chopin/e/proj/AlphaZ/waruna/cuda-6.0/installation/bin/..//include/host_defines.h"
	.file	6	"/s/chopin/e/proj/AlphaZ/waruna/cuda-6.0/installation/bin/..//include/builtin_types.h"
	.file	7	"/s/chopin/e/proj/AlphaZ/waruna/cuda-6.0/installation/bin/..//include/device_types.h"
	.file	8	"/s/chopin/e/proj/AlphaZ/waruna/cuda-6.0/installation/bin/..//include/driver_types.h"
	.file	9	"/s/chopin/e/proj/AlphaZ/waruna/cuda-6.0/installation/bin/..//include/surface_types.h"
	.file	10	"/s/chopin/e/proj/AlphaZ/waruna/cuda-6.0/installation/bin/..//include/texture_types.h"
	.file	11	"/s/chopin/e/proj/AlphaZ/waruna/cuda-6.0/installation/bin/..//include/vector_types.h"
	.file	12	"/s/chopin/e/proj/AlphaZ/waruna/cuda-6.0/installation/bin/..//include/device_launch_parameters.h"
	.file	13	"/s/chopin/e/proj/AlphaZ/waruna/cuda-6.0/installation/bin/..//include/crt/storage_class.h"
	.file	14	"vecmultKernel00.cu"
	.file	15	"/s/chopin/e/proj/AlphaZ/waruna/cuda-6.0/installation/bin/..//include/common_functions.h"
	.file	16	"/s/chopin/e/proj/AlphaZ/waruna/cuda-6.0/installation/bin/..//include/math_functions.h"
	.file	17	"/s/chopin/e/proj/AlphaZ/waruna/cuda-6.0/installation/bin/..//include/math_constants.h"
	.file	18	"/s/chopin/e/proj/AlphaZ/waruna/cuda-6.0/installation/bin/..//include/device_functions.h"
	.file	19	"/s/chopin/e/proj/AlphaZ/waruna/cuda-6.0/installation/bin/..//include/sm_11_atomic_functions.h"
	.file	20	"/s/chopin/e/proj/AlphaZ/waruna/cuda-6.0/installation/bin/..//include/sm_12_atomic_functions.h"
	.file	21	"/s/chopin/e/proj/AlphaZ/waruna/cuda-6.0/installation/bin/..//include/sm_13_double_functions.h"
	.file	22	"/s/chopin/e/proj/AlphaZ/waruna/cuda-6.0/installation/bin/..//include/sm_20_atomic_functions.h"
	.file	23	"/s/chopin/e/proj/AlphaZ/waruna/cuda-6.0/installation/bin/..//include/sm_32_atomic_functions.h"
	.file	24	"/s/chopin/e/proj/AlphaZ/waruna/cuda-6.0/installation/bin/..//include/sm_35_atomic_functions.h"
	.file	25	"/s/chopin/e/proj/AlphaZ/waruna/cuda-6.0/installation/bin/..//include/sm_20_intrinsics.h"
	.file	26	"/s/chopin/e/proj/AlphaZ/waruna/cuda-6.0/installation/bin/..//include/sm_30_intrinsics.h"
	.file	27	"/s/chopin/e/proj/AlphaZ/waruna/cuda-6.0/installation/bin/..//include/sm_32_intrinsics.h"
	.file	28	"/s/chopin/e/proj/AlphaZ/waruna/cuda-6.0/installation/bin/..//include/sm_35_intrinsics.h"
	.file	29	"/s/chopin/e/proj/AlphaZ/waruna/cuda-6.0/installation/bin/..//include/surface_functions.h"
	.file	30	"/s/chopin/e/proj/AlphaZ/waruna/cuda-6.0/installation/bin/..//include/texture_fetch_functions.h"
	.file	31	"/s/chopin/e/proj/AlphaZ/waruna/cuda-6.0/installation/bin/..//include/texture_indirect_functions.h"
	.file	32	"/s/chopin/e/proj/AlphaZ/waruna/cuda-6.0/installation/bin/..//include/surface_indirect_functions.h"
	.file	33	"/s/chopin/e/proj/AlphaZ/waruna/cuda-6.0/installation/bin/..//include/math_functions_dbl_ptx1.h"


	.entry _Z15MultiplyVectorsPKiS0_Piii (
		.param .u64 __cudaparm__Z15MultiplyVectorsPKiS0_Piii_A,
		.param .u64 __cudaparm__Z15MultiplyVectorsPKiS0_Piii_B,
		.param .u64 __cudaparm__Z15MultiplyVectorsPKiS0_Piii_C,
		.param .s32 __cudaparm__Z15MultiplyVectorsPKiS0_Piii_x,
		.param .s32 __cudaparm__Z15MultiplyVectorsPKiS0_Piii_k)
	{
	.reg .u16 %rh<4>;
	.reg .u32 %r<265>;
	.reg .u64 %rd<41>;
	.loc	14	9	0
$LDWbegin__Z15MultiplyVectorsPKiS0_Piii:
	.loc	14	22	0
	mov.u16 	%rh1, %tid.x;
	mov.u16 	%rh2, %ntid.y;
	mul.wide.u16 	%r1, %rh1, %rh2;
	cvt.u32.u16 	%r2, %tid.y;
	add.u32 	%r3, %r2, %r1;
	ld.param.s32 	%r4, [__cudaparm__Z15MultiplyVectorsPKiS0_Piii_x];
	mul.lo.u32 	%r5, %r4, %r3;
	ld.param.u64 	%rd1, [__cudaparm__Z15MultiplyVectorsPKiS0_Piii_A];
	cvt.s64.s32 	%rd2, %r5;
	mul.wide.s32 	%rd3, %r5, 4;
	add.u64 	%rd4, %rd1, %rd3;
	ld.global.s32 	%r6, [%rd4+0];
	.loc	14	23	0
	ld.global.s32 	%r7, [%rd4+4];
	.loc	14	24	0
	ld.global.s32 	%r8, [%rd4+8];
	.loc	14	25	0
	ld.global.s32 	%r9, [%rd4+12];
	.loc	14	26	0
	ld.global.s32 	%r10, [%rd4+16];
	.loc	14	27	0
	ld.global.s32 	%r11, [%rd4+20];
	.loc	14	28	0
	ld.global.s32 	%r12, [%rd4+24];
	.loc	14	29	0
	ld.global.s32 	%r13, [%rd4+28];
	.loc	14	30	0
	ld.global.s32 	%r14, [%rd4+32];
	.loc	14	31	0
	ld.global.s32 	%r15, [%rd4+36];
	.loc	14	34	0
	cvt.u32.u16 	%r16, %nctaid.y;
	cvt.u32.u16 	%r17, %ctaid.x;
	mul.lo.u32 	%r18, %r17, %r16;
	cvt.u32.u16 	%r19, %ctaid.y;
	add.u32 	%r20, %r19, %r18;
	mul.lo.u32 	%r21, %r4, %r20;
	ld.param.u64 	%rd5, [__cudaparm__Z15MultiplyVectorsPKiS0_Piii_B];
	cvt.s64.s32 	%rd6, %r21;
	mul.wide.s32 	%rd7, %r21, 4;
	add.u64 	%rd8, %rd5, %rd7;
	ld.global.s32 	%r22, [%rd8+0];
	.loc	14	35	0
	ld.global.s32 	%r23, [%rd8+4];
	.loc	14	36	0
	ld.global.s32 	%r24, [%rd8+8];
	.loc	14	37	0
	ld.global.s32 	%r25, [%rd8+12];
	.loc	14	38	0
	ld.global.s32 	%r26, [%rd8+16];
	.loc	14	39	0
	ld.global.s32 	%r27, [%rd8+20];
	.loc	14	40	0
	ld.global.s32 	%r28, [%rd8+24];
	.loc	14	41	0
	ld.global.s32 	%r29, [%rd8+28];
	.loc	14	42	0
	ld.global.s32 	%r30, [%rd8+32];
	.loc	14	43	0
	ld.global.s32 	%r31, [%rd8+36];
	.loc	14	278	0
	cvt.u32.u16 	%r32, %nctaid.x;
	mul.lo.u32 	%r33, %r4, %r32;
	mul.lo.u32 	%r34, %r33, %r16;
	ld.param.u64 	%rd9, [__cudaparm__Z15MultiplyVectorsPKiS0_Piii_C];
	mul.lo.s32 	%r35, %r34, %r5;
	add.s32 	%r36, %r21, %r35;
	cvt.s64.s32 	%rd10, %r36;
	mul.wide.s32 	%rd11, %r36, 4;
	add.u64 	%rd12, %rd9, %rd11;
	mul.lo.s32 	%r37, %r6, %r22;
	mul.lo.s32 	%r38, %r37, 1000000;
	st.global.s32 	[%rd12+0], %r38;
	.loc	14	279	0
	mul.lo.s32 	%r39, %r6, %r23;
	mul.lo.s32 	%r40, %r39, 1000000;
	st.global.s32 	[%rd12+4], %r40;
	.loc	14	280	0
	mul.lo.s32 	%r41, %r6, %r24;
	mul.lo.s32 	%r42, %r41, 1000000;
	st.global.s32 	[%rd12+8], %r42;
	.loc	14	281	0
	mul.lo.s32 	%r43, %r6, %r25;
	mul.lo.s32 	%r44, %r43, 1000000;
	st.global.s32 	[%rd12+12], %r44;
	.loc	14	282	0
	mul.lo.s32 	%r45, %r6, %r26;
	mul.lo.s32 	%r46, %r45, 1000000;
	st.global.s32 	[%rd12+16], %r46;
	.loc	14	283	0
	mul.lo.s32 	%r47, %r6, %r27;
	mul.lo.s32 	%r48, %r47, 1000000;
	st.global.s32 	[%rd12+20], %r48;
	.loc	14	284	0
	mul.lo.s32 	%r49, %r6, %r28;
	mul.lo.s32 	%r50, %r49, 1000000;
	st.global.s32 	[%rd12+24], %r50;
	.loc	14	285	0
	mul.lo.s32 	%r51, %r6, %r29;
	mul.lo.s32 	%r52, %r51, 1000000;
	st.global.s32 	[%rd12+28], %r52;
	.loc	14	286	0
	mul.lo.s32 	%r53, %r6, %r30;
	mul.lo.s32 	%r54, %r53, 1000000;
	st.global.s32 	[%rd12+32], %r54;
	.loc	14	287	0
	mul.lo.s32 	%r55, %r6, %r31;
	mul.lo.s32 	%r56, %r55, 1000000;
	st.global.s32 	[%rd12+36], %r56;
	.loc	14	288	0
	add.s32 	%r57, %r5, 1;
	mul.lo.s32 	%r58, %r57, %r34;
	add.s32 	%r59, %r21, %r58;
	cvt.s64.s32 	%rd13, %r59;
	mul.wide.s32 	%rd14, %r59, 4;
	add.u64 	%rd15, %rd9, %rd14;
	mul.lo.s32 	%r60, %r7, %r22;
	mul.lo.s32 	%r61, %r60, 1000000;
	st.global.s32 	[%rd15+0], %r61;
	.loc	14	289	0
	mul.lo.s32 	%r62, %r7, %r23;
	mul.lo.s32 	%r63, %r62, 1000000;
	st.global.s32 	[%rd15+4], %r63;
	.loc	14	290	0
	mul.lo.s32 	%r64, %r7, %r24;
	mul.lo.s32 	%r65, %r64, 1000000;
	st.global.s32 	[%rd15+8], %r65;
	.loc	14	291	0
	mul.lo.s32 	%r66, %r7, %r25;
	mul.lo.s32 	%r67, %r66, 1000000;
	st.global.s32 	[%rd15+12], %r67;
	.loc	14	292	0
	mul.lo.s32 	%r68, %r7, %r26;
	mul.lo.s32 	%r69, %r68, 1000000;
	st.global.s32 	[%rd15+16], %r69;
	.loc	14	293	0
	mul.lo.s32 	%r70, %r7, %r27;
	mul.lo.s32 	%r71, %r70, 1000000;
	st.global.s32 	[%rd15+20], %r71;
	.loc	14	294	0
	mul.lo.s32 	%r72, %r7, %r28;
	mul.lo.s32 	%r73, %r72, 1000000;
	st.global.s32 	[%rd15+24], %r73;
	.loc	14	295	0
	mul.lo.s32 	%r74, %r7, %r29;
	mul.lo.s32 	%r75, %r74, 1000000;
	st.global.s32 	[%rd15+28], %r75;
	.loc	14	296	0
	mul.lo.s32 	%r76, %r7, %r30;
	mul.lo.s32 	%r77, %r76, 1000000;
	st.global.s32 	[%rd15+32], %r77;
	.loc	14	297	0
	mul.lo.s32 	%r78, %r7, %r31;
	mul.lo.s32 	%r79, %r78, 1000000;
	st.global.s32 	[%rd15+36], %r79;
	.loc	14	298	0
	add.s32 	%r80, %r5, 2;
	mul.lo.s32 	%r81, %r80, %r34;
	add.s32 	%r82, %r21, %r81;
	cvt.s64.s32 	%rd16, %r82;
	mul.wide.s32 	%rd17, %r82, 4;
	add.u64 	%rd18, %rd9, %rd17;
	mul.lo.s32 	%r83, %r8, %r22;
	mul.lo.s32 	%r84, %r83, 1000000;
	st.global.s32 	[%rd18+0], %r84;
	.loc	14	299	0
	mul.lo.s32 	%r85, %r8, %r23;
	mul.lo.s32 	%r86, %r85, 1000000;
	st.global.s32 	[%rd18+4], %r86;
	.loc	14	300	0
	mul.lo.s32 	%r87, %r8, %r24;
	mul.lo.s32 	%r88, %r87, 1000000;
	st.global.s32 	[%rd18+8], %r88;
	.loc	14	301	0
	mul.lo.s32 	%r89, %r8, %r25;
	mul.lo.s32 	%r90, %r89, 1000000;
	st.global.s32 	[%rd18+12], %r90;
	.loc	14	302	0
	mul.lo.s32 	%r91, %r8, %r26;
	mul.lo.s32 	%r92, %r91, 1000000;
	st.global.s32 	[%rd18+16], %r92;
	.loc	14	303	0
	mul.lo.s32 	%r93, %r8, %r27;
	mul.lo.s32 	%r94, %r93, 1000000;
	st.global.s32 	[%rd18+20], %r94;
	.loc	14	304	0
	mul.lo.s32 	%r95, %r8, %r28;
	mul.lo.s32 	%r96, %r95, 1000000;
	st.global.s32 	[%rd18+24], %r96;
	.loc	14	305	0
	mul.lo.s32 	%r97, %r8, %r29;
	mul.lo.s32 	%r98, %r97, 1000000;
	st.global.s32 	[%rd18+28], %r98;
	.loc	14	306	0
	mul.lo.s32 	%r99, %r8, %r30;
	mul.lo.s32 	%r100, %r99, 1000000;
	st.global.s32 	[%rd18+32], %r100;
	.loc	14	307	0
	mul.lo.s32 	%r101, %r8, %r31;
	mul.lo.s32 	%r102, %r101, 1000000;
	st.global.s32 	[%rd18+36], %r102;
	.loc	14	308	0
	add.s32 	%r103, %r5, 3;
	mul.lo.s32 	%r104, %r103, %r34;
	add.s32 	%r105, %r21, %r104;
	cvt.s64.s32 	%rd19, %r105;
	mul.wide.s32 	%rd20, %r105, 4;
	add.u64 	%rd21, %rd9, %rd20;
	mul.lo.s32 	%r106, %r9, %r22;
	mul.lo.s32 	%r107, %r106, 1000000;
	st.global.s32 	[%rd21+0], %r107;
	.loc	14	309	0
	mul.lo.s32 	%r108, %r9, %r23;
	mul.lo.s32 	%r109, %r108, 1000000;
	st.global.s32 	[%rd21+4], %r109;
	.loc	14	310	0
	mul.lo.s32 	%r110, %r9, %r24;
	mul.lo.s32 	%r111, %r110, 1000000;
	st.global.s32 	[%rd21+8], %r111;
	.loc	14	311	0
	mul.lo.s32 	%r112, %r9, %r25;
	mul.lo.s32 	%r113, %r112, 1000000;
	st.global.s32 	[%rd21+12], %r113;
	.loc	14	312	0
	mul.lo.s32 	%r114, %r9, %r26;
	mul.lo.s32 	%r115, %r114, 1000000;
	st.global.s32 	[%rd21+16], %r115;
	.loc	14	313	0
	mul.lo.s32 	%r116, %r9, %r27;
	mul.lo.s32 	%r117, %r116, 1000000;
	st.global.s32 	[%rd21+20], %r117;
	.loc	14	314	0
	mul.lo.s32 	%r118, %r9, %r28;
	mul.lo.s32 	%r119, %r118, 1000000;
	st.global.s32 	[%rd21+24], %r119;
	.loc	14	315	0
	mul.lo.s32 	%r120, %r9, %r29;
	mul.lo.s32 	%r121, %r120, 1000000;
	st.global.s32 	[%rd21+28], %r121;
	.loc	14	316	0
	mul.lo.s32 	%r122, %r9, %r30;
	mul.lo.s32 	%r123, %r122, 1000000;
	st.global.s32 	[%rd21+32], %r123;
	.loc	14	317	0
	mul.lo.s32 	%r124, %r9, %r31;
	mul.lo.s32 	%r125, %r124, 1000000;
	st.global.s32 	[%rd21+36], %r125;
	.loc	14	318	0
	add.s32 	%r126, %r5, 4;
	mul.lo.s32 	%r127, %r126, %r34;
	add.s32 	%r128, %r21, %r127;
	cvt.s64.s32 	%rd22, %r128;
	mul.wide.s32 	%rd23, %r128, 4;
	add.u64 	%rd24, %rd9, %rd23;
	mul.lo.s32 	%r129, %r10, %r22;
	mul.lo.s32 	%r130, %r129, 1000000;
	st.global.s32 	[%rd24+0], %r130;
	.loc	14	319	0
	mul.lo.s32 	%r131, %r10, %r23;
	mul.lo.s32 	%r132, %r131, 1000000;
	st.global.s32 	[%rd24+4], %r132;
	.loc	14	320	0
	mul.lo.s32 	%r133, %r10, %r24;
	mul.lo.s32 	%r134, %r133, 1000000;
	st.global.s32 	[%rd24+8], %r134;
	.loc	14	321	0
	mul.lo.s32 	%r135, %r10, %r25;
	mul.lo.s32 	%r136, %r135, 1000000;
	st.global.s32 	[%rd24+12], %r136;
	.loc	14	322	0
	mul.lo.s32 	%r137, %r10, %r26;
	mul.lo.s32 	%r138, %r137, 1000000;
	st.global.s32 	[%rd24+16], %r138;
	.loc	14	323	0
	mul.lo.s32 	%r139, %r10, %r27;
	mul.lo.s32 	%r140, %r139, 1000000;
	st.global.s32 	[%rd24+20], %r140;
	.loc	14	324	0
	mul.lo.s32 	%r141, %r10, %r28;
	mul.lo.s32 	%r142, %r141, 1000000;
	st.global.s32 	[%rd24+24], %r142;
	.loc	14	325	0
	mul.lo.s32 	%r143, %r10, %r29;
	mul.lo.s32 	%r144, %r143, 1000000;
	st.global.s32 	[%rd24+28], %r144;
	.loc	14	326	0
	mul.lo.s32 	%r145, %r10, %r30;
	mul.lo.s32 	%r146, %r145, 1000000;
	st.global.s32 	[%rd24+32], %r146;
	.loc	14	327	0
	mul.lo.s32 	%r147, %r10, %r31;
	mul.lo.s32 	%r148, %r147, 1000000;
	st.global.s32 	[%rd24+36], %r148;
	.loc	14	328	0
	add.s32 	%r149, %r5, 5;
	mul.lo.s32 	%r150, %r149, %r34;
	add.s32 	%r151, %r21, %r150;
	cvt.s64.s32 	%rd25, %r151;
	mul.wide.s32 	%rd26, %r151, 4;
	add.u64 	%rd27, %rd9, %rd26;
	mul.lo.s32 	%r152, %r11, %r22;
	mul.lo.s32 	%r153, %r152, 1000000;
	st.global.s32 	[%rd27+0], %r153;
	.loc	14	329	0
	mul.lo.s32 	%r154, %r11, %r23;
	mul.lo.s32 	%r155, %r154, 1000000;
	st.global.s32 	[%rd27+4], %r155;
	.loc	14	330	0
	mul.lo.s32 	%r156, %r11, %r24;
	mul.lo.s32 	%r157, %r156, 1000000;
	st.global.s32 	[%rd27+8], %r157;
	.loc	14	331	0
	mul.lo.s32 	%r158, %r11, %r25;
	mul.lo.s32 	%r159, %r158, 1000000;
	st.global.s32 	[%rd27+12], %r159;
	.loc	14	332	0
	mul.lo.s32 	%r160, %r11, %r26;
	mul.lo.s32 	%r161, %r160, 1000000;
	st.global.s32 	[%rd27+16], %r161;
	.loc	14	333	0
	mul.lo.s32 	%r162, %r11, %r27;
	mul.lo.s32 	%r163, %r162, 1000000;
	st.global.s32 	[%rd27+20], %r163;
	.loc	14	334	0
	mul.lo.s32 	%r164, %r11, %r28;
	mul.lo.s32 	%r165, %r164, 1000000;
	st.global.s32 	[%rd27+24], %r165;
	.loc	14	335	0
	mul.lo.s32 	%r166, %r11, %r29;
	mul.lo.s32 	%r167, %r166, 1000000;
	st.global.s32 	[%rd27+28], %r167;
	.loc	14	336	0
	mul.lo.s32 	%r168, %r11, %r30;
	mul.lo.s32 	%r169, %r168, 1000000;
	st.global.s32 	[%rd27+32], %r169;
	.loc	14	337	0
	mul.lo.s32 	%r170, %r11, %r31;
	mul.lo.s32 	%r171, %r170, 1000000;
	st.global.s32 	[%rd27+36], %r171;
	.loc	14	338	0
	add.s32 	%r172, %r5, 6;
	mul.lo.s32 	%r173, %r172, %r34;
	add.s32 	%r174, %r21, %r173;
	cvt.s64.s32 	%rd28, %r174;
	mul.wide.s32 	%rd29, %r174, 4;
	add.u64 	%rd30, %rd9, %rd29;
	mul.lo.s32 	%r175, %r12, %r22;
	mul.lo.s32 	%r176, %r175, 1000000;
	st.global.s32 	[%rd30+0], %r176;
	.loc	14	339	0
	mul.lo.s32 	%r177, %r12, %r23;
	mul.lo.s32 	%r178, %r177, 1000000;
	st.global.s32 	[%rd30+4], %r178;
	.loc	14	340	0
	mul.lo.s32 	%r179, %r12, %r24;
	mul.lo.s32 	%r180, %r179, 1000000;
	st.global.s32 	[%rd30+8], %r180;
	.loc	14	341	0
	mul.lo.s32 	%r181, %r12, %r25;
	mul.lo.s32 	%r182, %r181, 1000000;
	st.global.s32 	[%rd30+12], %r182;
	.loc	14	342	0
	mul.lo.s32 	%r183, %r12, %r26;
	mul.lo.s32 	%r184, %r183, 1000000;
	st.global.s32 	[%rd30+16], %r184;
	.loc	14	343	0
	mul.lo.s32 	%r185, %r12, %r27;
	mul.lo.s32 	%r186, %r185, 1000000;
	st.global.s32 	[%rd30+20], %r186;
	.loc	14	344	0
	mul.lo.s32 	%r187, %r12, %r28;
	mul.lo.s32 	%r188, %r187, 1000000;
	st.global.s32 	[%rd30+24], %r188;
	.loc	14	345	0
	mul.lo.s32 	%r189, %r12, %r29;
	mul.lo.s32 	%r190, %r189, 1000000;
	st.global.s32 	[%rd30+28], %r190;
	.loc	14	346	0
	mul.lo.s32 	%r191, %r12, %r30;
	mul.lo.s32 	%r192, %r191, 1000000;
	st.global.s32 	[%rd30+32], %r192;
	.loc	14	347	0
	mul.lo.s32 	%r193, %r12, %r31;
	mul.lo.s32 	%r194, %r193, 1000000;
	st.global.s32 	[%rd30+36], %r194;
	.loc	14	348	0
	add.s32 	%r195, %r5, 7;
	mul.lo.s32 	%r196, %r195, %r34;
	add.s32 	%r197, %r21, %r196;
	cvt.s64.s32 	%rd31, %r197;
	mul.wide.s32 	%rd32, %r197, 4;
	add.u64 	%rd33, %rd9, %rd32;
	mul.lo.s32 	%r198, %r13, %r22;
	mul.lo.s32 	%r199, %r198, 1000000;
	st.global.s32 	[%rd33+0], %r199;
	.loc	14	349	0
	mul.lo.s32 	%r200, %r13, %r23;
	mul.lo.s32 	%r201, %r200, 1000000;
	st.global.s32 	[%rd33+4], %r201;
	.loc	14	350	0
	mul.lo.s32 	%r202, %r13, %r24;
	mul.lo.s32 	%r203, %r202, 1000000;
	st.global.s32 	[%rd33+8], %r203;
	.loc	14	351	0
	mul.lo.s32 	%r204, %r13, %r25;
	mul.lo.s32 	%r205, %r204, 1000000;
	st.global.s32 	[%rd33+12], %r205;
	.loc	14	352	0
	mul.lo.s32 	%r206, %r13, %r26;
	mul.lo.s32 	%r207, %r206, 1000000;
	st.global.s32 	[%rd33+16], %r207;
	.loc	14	353	0
	mul.lo.s32 	%r208, %r13, %r27;
	mul.lo.s32 	%r209, %r208, 1000000;
	st.global.s32 	[%rd33+20], %r209;
	.loc	14	354	0
	mul.lo.s32 	%r210, %r13, %r28;
	mul.lo.s32 	%r211, %r210, 1000000;
	st.global.s32 	[%rd33+24], %r211;
	.loc	14	355	0
	mul.lo.s32 	%r212, %r13, %r29;
	mul.lo.s32 	%r213, %r212, 1000000;
	st.global.s32 	[%rd33+28], %r213;
	.loc	14	356	0
	mul.lo.s32 	%r214, %r13, %r30;
	mul.lo.s32 	%r215, %r214, 1000000;
	st.global.s32 	[%rd33+32], %r215;
	.loc	14	357	0
	mul.lo.s32 	%r216, %r13, %r31;
	mul.lo.s32 	%r217, %r216, 1000000;
	st.global.s32 	[%rd33+36], %r217;
	.loc	14	358	0
	add.s32 	%r218, %r5, 8;
	mul.lo.s32 	%r219, %r218, %r34;
	add.s32 	%r220, %r21, %r219;
	cvt.s64.s32 	%rd34, %r220;
	mul.wide.s32 	%rd35, %r220, 4;
	add.u64 	%rd36, %rd9, %rd35;
	mul.lo.s32 	%r221, %r14, %r22;
	mul.lo.s32 	%r222, %r221, 1000000;
	st.global.s32 	[%rd36+0], %r222;
	.loc	14	359	0
	mul.lo.s32 	%r223, %r14, %r23;
	mul.lo.s32 	%r224, %r223, 1000000;
	st.global.s32 	[%rd36+4], %r224;
	.loc	14	360	0
	mul.lo.s32 	%r225, %r14, %r24;
	mul.lo.s32 	%r226, %r225, 1000000;
	st.global.s32 	[%rd36+8], %r226;
	.loc	14	361	0
	mul.lo.s32 	%r227, %r14, %r25;
	mul.lo.s32 	%r228, %r227, 1000000;
	st.global.s32 	[%rd36+12], %r228;
	.loc	14	362	0
	mul.lo.s32 	%r229, %r14, %r26;
	mul.lo.s32 	%r230, %r229, 1000000;
	st.global.s32 	[%rd36+16], %r230;
	.loc	14	363	0
	mul.lo.s32 	%r231, %r14, %r27;
	mul.lo.s32 	%r232, %r231, 1000000;
	st.global.s32 	[%rd36+20], %r232;
	.loc	14	364	0
	mul.lo.s32 	%r233, %r14, %r28;
	mul.lo.s32 	%r234, %r233, 1000000;
	st.global.s32 	[%rd36+24], %r234;
	.loc	14	365	0
	mul.lo.s32 	%r235, %r14, %r29;
	mul.lo.s32 	%r236, %r235, 1000000;
	st.global.s32 	[%rd36+28], %r236;
	.loc	14	366	0
	mul.lo.s32 	%r237, %r14, %r30;
	mul.lo.s32 	%r238, %r237, 1000000;
	st.global.s32 	[%rd36+32], %r238;
	.loc	14	367	0
	mul.lo.s32 	%r239, %r14, %r31;
	mul.lo.s32 	%r240, %r239, 1000000;
	st.global.s32 	[%rd36+36], %r240;
	.loc	14	368	0
	add.s32 	%r241, %r5, 9;
	mul.lo.s32 	%r242, %r241, %r34;
	add.s32 	%r243, %r21, %r242;
	cvt.s64.s32 	%rd37, %r243;
	mul.wide.s32 	%rd38, %r243, 4;
	add.u64 	%rd39, %rd9, %rd38;
	mul.lo.s32 	%r244, %r15, %r22;
	mul.lo.s32 	%r245, %r244, 1000000;
	st.global.s32 	[%rd39+0], %r245;
	.loc	14	369	0
	mul.lo.s32 	%r246, %r15, %r23;
	mul.lo.s32 	%r247, %r246, 1000000;
	st.global.s32 	[%rd39+4], %r247;
	.loc	14	370	0
	mul.lo.s32 	%r248, %r15, %r24;
	mul.lo.s32 	%r249, %r248, 1000000;
	st.global.s32 	[%rd39+8], %r249;
	.loc	14	371	0
	mul.lo.s32 	%r250, %r15, %r25;
	mul.lo.s32 	%r251, %r250, 1000000;
	st.global.s32 	[%rd39+12], %r251;
	.loc	14	372	0
	mul.lo.s32 	%r252, %r15, %r26;
	mul.lo.s32 	%r253, %r252, 1000000;
	st.global.s32 	[%rd39+16], %r253;
	.loc	14	373	0
	mul.lo.s32 	%r254, %r15, %r27;
	mul.lo.s32 	%r255, %r254, 1000000;
	st.global.s32 	[%rd39+20], %r255;
	.loc	14	374	0
	mul.lo.s32 	%r256, %r15, %r28;
	mul.lo.s32 	%r257, %r256, 1000000;
	st.global.s32 	[%rd39+24], %r257;
	.loc	14	375	0
	mul.lo.s32 	%r258, %r15, %r29;
	mul.lo.s32 	%r259, %r258, 1000000;
	st.global.s32 	[%rd39+28], %r259;
	.loc	14	376	0
	mul.lo.s32 	%r260, %r15, %r30;
	mul.lo.s32 	%r261, %r260, 1000000;
	st.global.s32 	[%rd39+32], %r261;
	.loc	14	377	0
	mul.lo.s32 	%r262, %r15, %r31;
	mul.lo.s32 	%r263, %r262, 1000000;
	st.global.s32 	[%rd39+36], %r263;
	.loc	14	380	0
	exit;
$LDWend__Z15MultiplyVectorsPKiS0_Piii:
	} // _Z15MultiplyVectorsPKiS0_Piii



// ===== COMPILED SASS (sm_100) =====

	.target	sm_100

	.elftype	@"ET_EXEC"


//--------------------- .note.nv.tkinfo           --------------------------
	.section	.note.nv.tkinfo,"",@"SHT_NOTE"
	.sectionflags	@"SHF_NOTE_NV_TKINFO"
	.tkinfo
        /*0018*/ 	.word	0x00000002
        /*0030*/ 	.string	""
        /*0030*/ 	.string	"ptxas"
        /*0030*/ 	.string	"Cuda compilation tools, release 13.0, V13.0.88"
        /*0030*/ 	.string	"Build cuda_13.0.r13.0/compiler.36424714_0"
        /*0030*/ 	.string	"-arch sm_100 "



//--------------------- .note.nv.cuinfo           --------------------------
	.section	.note.nv.cuinfo,"",@"SHT_NOTE"
	.sectionflags	@"SHF_NOTE_NV_CUINFO"
        /*0018*/ 	.short	0x0002
        /*001a*/ 	.short	0x000a
        /*001c*/ 	.short	0x0082
	.zero		2


//--------------------- .nv.info                  --------------------------
	.section	.nv.info,"",@"SHT_CUDA_INFO"
	.align	4


	//----- nvinfo : EIATTR_REGCOUNT
	.align		4
        /*0000*/ 	.byte	0x04, 0x2f
        /*0002*/ 	.short	(.L_1 - .L_0)
	.align		4
.L_0:
        /*0004*/ 	.word	index@(_Z15MultiplyVectorsPKiS0_Piii)
        /*0008*/ 	.word	0x00000020


	//----- nvinfo : EIATTR_FRAME_SIZE
	.align		4
.L_1:
        /*000c*/ 	.byte	0x04, 0x11
        /*000e*/ 	.short	(.L_3 - .L_2)
	.align		4
.L_2:
        /*0010*/ 	.word	index@(_Z15MultiplyVectorsPKiS0_Piii)
        /*0014*/ 	.word	0x00000000


	//----- nvinfo : EIATTR_MIN_STACK_SIZE
	.align		4
.L_3:
        /*0018*/ 	.byte	0x04, 0x12
        /*001a*/ 	.short	(.L_5 - .L_4)
	.align		4
.L_4:
        /*001c*/ 	.word	index@(_Z15MultiplyVectorsPKiS0_Piii)
        /*0020*/ 	.word	0x00000000
.L_5:


//--------------------- .nv.compat                --------------------------
	.section	.nv.compat,"",@"SHT_CUDA_COMPAT_INFO"
	.align	4
        /*0000*/ 	.byte	0x02, 0x09, 0x00, 0x00, 0x02, 0x02, 0x01, 0x00, 0x02, 0x05, 0x05, 0x00, 0x03, 0x07, 0x01, 0x01
        /*0010*/ 	.byte	0x02, 0x03, 0x00, 0x00, 0x02, 0x06, 0x01, 0x00, 0x04, 0x0b, 0x08, 0x00, 0x09, 0x00, 0x00, 0x00
        /*0020*/ 	.byte	0x00, 0x00, 0x00, 0x00


//--------------------- .nv.info._Z15MultiplyVectorsPKiS0_Piii --------------------------
	.section	.nv.info._Z15MultiplyVectorsPKiS0_Piii,"",@"SHT_CUDA_INFO"
	.sectionflags	@""
	.align	4


	//----- nvinfo : EIATTR_CUDA_API_VERSION
	.align		4
        /*0000*/ 	.byte	0x04, 0x37
        /*0002*/ 	.short	(.L_7 - .L_6)
.L_6:
        /*0004*/ 	.word	0x00000082


	//----- nvinfo : EIATTR_KPARAM_INFO
	.align		4
.L_7:
        /*0008*/ 	.byte	0x04, 0x17
        /*000a*/ 	.short	(.L_9 - .L_8)
.L_8:
        /*000c*/ 	.word	0x00000000
        /*0010*/ 	.short	0x0004
        /*0012*/ 	.short	0x001c
        /*0014*/ 	.byte	0x00, 0xf0, 0x11, 0x00


	//----- nvinfo : EIATTR_KPARAM_INFO
	.align		4
.L_9:
        /*0018*/ 	.byte	0x04, 0x17
        /*001a*/ 	.short	(.L_11 - .L_10)
.L_10:
        /*001c*/ 	.word	0x00000000
        /*0020*/ 	.short	0x0003
        /*0022*/ 	.short	0x0018
        /*0024*/ 	.byte	0x00, 0xf0, 0x11, 0x00


	//----- nvinfo : EIATTR_KPARAM_INFO
	.align		4
.L_11:
        /*0028*/ 	.byte	0x04, 0x17
        /*002a*/ 	.short	(.L_13 - .L_12)
.L_12:
        /*002c*/ 	.word	0x00000000
        /*0030*/ 	.short	0x0002
        /*0032*/ 	.short	0x0010
        /*0034*/ 	.byte	0x00, 0xf0, 0x21, 0x00


	//----- nvinfo : EIATTR_KPARAM_INFO
	.align		4
.L_13:
        /*0038*/ 	.byte	0x04, 0x17
        /*003a*/ 	.short	(.L_15 - .L_14)
.L_14:
        /*003c*/ 	.word	0x00000000
        /*0040*/ 	.short	0x0001
        /*0042*/ 	.short	0x0008
        /*0044*/ 	.byte	0x00, 0xf0, 0x21, 0x00


	//----- nvinfo : EIATTR_KPARAM_INFO
	.align		4
.L_15:
        /*0048*/ 	.byte	0x04, 0x17
        /*004a*/ 	.short	(.L_17 - .L_16)
.L_16:
        /*004c*/ 	.word	0x00000000
        /*0050*/ 	.short	0x0000
        /*0052*/ 	.short	0x0000
        /*0054*/ 	.byte	0x00, 0xf0, 0x21, 0x00


	//----- nvinfo : EIATTR_SPARSE_MMA_MASK
	.align		4
.L_17:
        /*0058*/ 	.byte	0x03, 0x50
        /*005a*/ 	.short	0x0000


	//----- nvinfo : EIATTR_MAXREG_COUNT
	.align		4
        /*005c*/ 	.byte	0x03, 0x1b
        /*005e*/ 	.short	0x00ff


	//----- nvinfo : EIATTR_MERCURY_ISA_VERSION
	.align		4
        /*0060*/ 	.byte	0x03, 0x5f
        /*0062*/ 	.short	0x0101


	//----- nvinfo : EIATTR_VRC_CTA_INIT_COUNT
	.align		4
        /*0064*/ 	.byte	0x02, 0x4a
	.zero		1
	.zero		1


	//----- nvinfo : EIATTR_EXIT_INSTR_OFFSETS
	.align		4
        /*0068*/ 	.byte	0x04, 0x1c
        /*006a*/ 	.short	(.L_19 - .L_18)


	//   ....[0]....
.L_18:
        /*006c*/ 	.word	0x000017f0


	//----- nvinfo : EIATTR_CBANK_PARAM_SIZE
	.align		4
.L_19:
        /*0070*/ 	.byte	0x03, 0x19
        /*0072*/ 	.short	0x0020


	//----- nvinfo : EIATTR_PARAM_CBANK
	.align		4
        /*0074*/ 	.byte	0x04, 0x0a
        /*0076*/ 	.short	(.L_21 - .L_20)
	.align		4
.L_20:
        /*0078*/ 	.word	index@(.nv.constant0._Z15MultiplyVectorsPKiS0_Piii)
        /*007c*/ 	.short	0x0380
        /*007e*/ 	.short	0x0020


	//----- nvinfo : EIATTR_SW_WAR
	.align		4
.L_21:
        /*0080*/ 	.byte	0x04, 0x36
        /*0082*/ 	.short	(.L_23 - .L_22)
.L_22:
        /*0084*/ 	.word	0x00000008
.L_23:


//--------------------- .nv.callgraph             --------------------------
	.section	.nv.callgraph,"",@"SHT_CUDA_CALLGRAPH"
	.align	4
	.sectionentsize	8
	.align		4
        /*0000*/ 	.word	0x00000000
	.align		4
        /*0004*/ 	.word	0xffffffff
	.align		4
        /*0008*/ 	.word	0x00000000
	.align		4
        /*000c*/ 	.word	0xfffffffe
	.align		4
        /*0010*/ 	.word	0x00000000
	.align		4
        /*0014*/ 	.word	0xfffffffd
	.align		4
        /*0018*/ 	.word	0x00000000
	.align		4
        /*001c*/ 	.word	0xfffffffc


//--------------------- .text._Z15MultiplyVectorsPKiS0_Piii --------------------------
	.section	.text._Z15MultiplyVectorsPKiS0_Piii,"ax",@progbits
	.align	128
.text._Z15MultiplyVectorsPKiS0_Piii:
        .type           _Z15MultiplyVectorsPKiS0_Piii,@function
        .size           _Z15MultiplyVectorsPKiS0_Piii,(.L_x_1 - _Z15MultiplyVectorsPKiS0_Piii)
        .other          _Z15MultiplyVectorsPKiS0_Piii,@"STO_CUDA_ENTRY STV_DEFAULT"
_Z15MultiplyVectorsPKiS0_Piii:
[----:B------:R-:W-:Y:S01]  /*0000*/  LDC R1, c[0x0][0x37c] ;  /* 0x0000df00ff017b82 */ /* 0x000fe20000000800 */
[----:B------:R-:W0:Y:S01]  /*0010*/  S2R R9, SR_CTAID.X ;  /* 0x0000000000097919 */ /* 0x000e220000002500 */
[----:B------:R-:W1:Y:S06]  /*0020*/  LDCU UR5, c[0x0][0x364] ;  /* 0x00006c80ff0577ac */ /* 0x000e6c0008000800 */
[----:B------:R-:W2:Y:S01]  /*0030*/  LDC.64 R4, c[0x0][0x380] ;  /* 0x0000e000ff047b82 */ /* 0x000ea20000000a00 */
[----:B------:R-:W3:Y:S01]  /*0040*/  S2R R7, SR_TID.X ;  /* 0x0000000000077919 */ /* 0x000ee20000002100 */
[----:B------:R-:W4:Y:S01]  /*0050*/  LDCU UR4, c[0x0][0x374] ;  /* 0x00006e80ff0477ac */ /* 0x000f220008000800 */
[----:B------:R-:W5:Y:S01]  /*0060*/  S2R R0, SR_TID.Y ;  /* 0x0000000000007919 */ /* 0x000f620000002200 */
[----:B------:R-:W5:Y:S04]  /*0070*/  LDCU UR12, c[0x0][0x398] ;  /* 0x00007300ff0c77ac */ /* 0x000f680008000800 */
[----:B------:R-:W2:Y:S01]  /*0080*/  LDC.64 R2, c[0x0][0x388] ;  /* 0x0000e200ff027b82 */ /* 0x000ea20000000a00 */
[----:B------:R-:W5:Y:S01]  /*0090*/  S2R R6, SR_CTAID.Y ;  /* 0x0000000000067919 */ /* 0x000f620000002600 */
[----:B------:R-:W2:Y:S06]  /*00a0*/  LDCU.64 UR10, c[0x0][0x358] ;  /* 0x00006b00ff0a77ac */ /* 0x000eac0008000a00 */
[----:B------:R-:W2:Y:S01]  /*00b0*/  LDC.64 R12, c[0x0][0x390] ;  /* 0x0000e400ff0c7b82 */ /* 0x000ea20000000a00 */
[----:B-1----:R-:W-:-:S02]  /*00c0*/  ULOP3.LUT UR5, UR5, 0xffff, URZ, 0xc0, !UPT ;  /* 0x0000ffff05057892 */ /* 0x002fc4000f8ec0ff */
[----:B----4-:R-:W-:Y:S01]  /*00d0*/  ULOP3.LUT UR4, UR4, 0xffff, URZ, 0xc0, !UPT ;  /* 0x0000ffff04047892 */ /* 0x010fe2000f8ec0ff */
[----:B0-----:R-:W-:Y:S02]  /*00e0*/  LOP3.LUT R9, R9, 0xffff, RZ, 0xc0, !PT ;  /* 0x0000ffff09097812 */ /* 0x001fe400078ec0ff */
[----:B---3--:R-:W-:Y:S02]  /*00f0*/  LOP3.LUT R7, R7, 0xffff, RZ, 0xc0, !PT ;  /* 0x0000ffff07077812 */ /* 0x008fe400078ec0ff */
[----:B-----5:R-:W-:Y:S02]  /*0100*/  LOP3.LUT R0, R0, 0xffff, RZ, 0xc0, !PT ;  /* 0x0000ffff00007812 */ /* 0x020fe400078ec0ff */
[----:B------:R-:W-:-:S03]  /*0110*/  LOP3.LUT R6, R6, 0xffff, RZ, 0xc0, !PT ;  /* 0x0000ffff06067812 */ /* 0x000fc600078ec0ff */
[----:B------:R-:W-:Y:S02]  /*0120*/  IMAD R0, R7, UR5, R0 ;  /* 0x0000000507007c24 */ /* 0x000fe4000f8e0200 */
[----:B------:R-:W-:Y:S02]  /*0130*/  IMAD R9, R9, UR4, R6 ;  /* 0x0000000409097c24 */ /* 0x000fe4000f8e0206 */
[----:B------:R-:W-:Y:S02]  /*0140*/  IMAD R7, R0, UR12, RZ ;  /* 0x0000000c00077c24 */ /* 0x000fe4000f8e02ff */
[----:B------:R-:W-:Y:S02]  /*0150*/  IMAD R25, R9, UR12, RZ ;  /* 0x0000000c09197c24 */ /* 0x000fe4000f8e02ff */
[----:B--2---:R-:W-:-:S04]  /*0160*/  IMAD.WIDE R4, R7, 0x4, R4 ;  /* 0x0000000407047825 */ /* 0x004fc800078e0204 */
[----:B------:R-:W-:Y:S01]  /*0170*/  IMAD.WIDE R2, R25, 0x4, R2 ;  /* 0x0000000419027825 */ /* 0x000fe200078e0202 */
[----:B------:R-:W2:Y:S04]  /*0180*/  LDG.E R22, desc[UR10][R4.64] ;  /* 0x0000000a04167981 */ /* 0x000ea8000c1e1900 */
[----:B------:R-:W2:Y:S04]  /*0190*/  LDG.E R23, desc[UR10][R2.64] ;  /* 0x0000000a02177981 */ /* 0x000ea8000c1e1900 */
[----:B------:R-:W3:Y:S04]  /*01a0*/  LDG.E R11, desc[UR10][R2.64+0x14] ;  /* 0x0000140a020b7981 */ /* 0x000ee8000c1e1900 */
[----:B------:R-:W4:Y:S04]  /*01b0*/  LDG.E R26, desc[UR10][R2.64+0x18] ;  /* 0x0000180a021a7981 */ /* 0x000f28000c1e1900 */
[----:B------:R-:W5:Y:S04]  /*01c0*/  LDG.E R15, desc[UR10][R2.64+0x8] ;  /* 0x0000080a020f7981 */ /* 0x000f68000c1e1900 */
[----:B------:R-:W5:Y:S04]  /*01d0*/  LDG.E R29, desc[UR10][R2.64+0x1c] ;  /* 0x00001c0a021d7981 */ /* 0x000f68000c1e1900 */
[----:B------:R-:W5:Y:S04]  /*01e0*/  LDG.E R28, desc[UR10][R2.64+0x20] ;  /* 0x0000200a021c7981 */ /* 0x000f68000c1e1900 */
[----:B------:R-:W5:Y:S04]  /*01f0*/  LDG.E R27, desc[UR10][R2.64+0x24] ;  /* 0x0000240a021b7981 */ /* 0x000f68000c1e1900 */
[----:B------:R-:W5:Y:S04]  /*0200*/  LDG.E R21, desc[UR10][R2.64+0xc] ;  /* 0x00000c0a02157981 */ /* 0x000f68000c1e1900 */
[----:B------:R-:W5:Y:S04]  /*0210*/  LDG.E R17, desc[UR10][R2.64+0x4] ;  /* 0x0000040a02117981 */ /* 0x000f68000c1e1900 */
[----:B------:R0:W5:Y:S04]  /*0220*/  LDG.E R19, desc[UR10][R2.64+0x10] ;  /* 0x0000100a02137981 */ /* 0x000168000c1e1900 */
[----:B------:R-:W5:Y:S04]  /*0230*/  LDG.E R24, desc[UR10][R4.64+0x4] ;  /* 0x0000040a04187981 */ /* 0x000f68000c1e1900 */
[----:B------:R-:W5:Y:S04]  /*0240*/  LDG.E R10, desc[UR10][R4.64+0x8] ;  /* 0x0000080a040a7981 */ /* 0x000f68000c1e1900 */
[----:B------:R-:W5:Y:S04]  /*0250*/  LDG.E R8, desc[UR10][R4.64+0xc] ;  /* 0x00000c0a04087981 */ /* 0x000f68000c1e1900 */
[----:B------:R-:W5:Y:S04]  /*0260*/  LDG.E R6, desc[UR10][R4.64+0x10] ;  /* 0x0000100a04067981 */ /* 0x000f68000c1e1900 */
[----:B------:R-:W5:Y:S01]  /*0270*/  LDG.E R20, desc[UR10][R4.64+0x14] ;  /* 0x0000140a04147981 */ /* 0x000f62000c1e1900 */
[----:B------:R-:W1:Y:S03]  /*0280*/  LDCU UR5, c[0x0][0x370] ;  /* 0x00006e00ff0577ac */ /* 0x000e660008000800 */
[----:B------:R-:W5:Y:S04]  /*0290*/  LDG.E R18, desc[UR10][R4.64+0x18] ;  /* 0x0000180a04127981 */ /* 0x000f68000c1e1900 */
[----:B------:R-:W5:Y:S04]  /*02a0*/  LDG.E R16, desc[UR10][R4.64+0x1c] ;  /* 0x00001c0a04107981 */ /* 0x000f68000c1e1900 */
[----:B------:R-:W5:Y:S01]  /*02b0*/  LDG.E R14, desc[UR10][R4.64+0x20] ;  /* 0x0000200a040e7981 */ /* 0x000f62000c1e1900 */
[----:B-1----:R-:W-:-:S04]  /*02c0*/  ULOP3.LUT UR5, UR5, 0xffff, URZ, 0xc0, !UPT ;  /* 0x0000ffff05057892 */ /* 0x002fc8000f8ec0ff */
[----:B------:R-:W-:-:S04]  /*02d0*/  UIMAD UR5, UR5, UR12, URZ ;  /* 0x0000000c050572a4 */ /* 0x000fc8000f8e02ff */
[----:B------:R-:W-:-:S06]  /*02e0*/  UIMAD UR5, UR4, UR5, URZ ;  /* 0x00000005040572a4 */ /* 0x000fcc000f8e02ff */
[----:B0-----:R-:W-:-:S04]  /*02f0*/  IMAD R3, R0, UR5, R9 ;  /* 0x0000000500037c24 */ /* 0x001fc8000f8e0209 */
[----:B------:R-:W-:-:S04]  /*0300*/  IMAD R3, R3, UR12, RZ ;  /* 0x0000000c03037c24 */ /* 0x000fc8000f8e02ff */
[----:B------:R-:W-:-:S04]  /*0310*/  IMAD.WIDE R2, R3, 0x4, R12 ;  /* 0x0000000403027825 */ /* 0x000fc800078e020c */
[----:B--2---:R-:W-:-:S04]  /*0320*/  IMAD R0, R22, R23, RZ ;  /* 0x0000001716007224 */ /* 0x004fc800078e02ff */
[----:B------:R-:W-:Y:S02]  /*0330*/  IMAD R9, R0, 0xf4240, RZ ;  /* 0x000f424000097824 */ /* 0x000fe400078e02ff */
[----:B------:R0:W2:Y:S01]  /*0340*/  LDG.E R0, desc[UR10][R4.64+0x24] ;  /* 0x0000240a04007981 */ /* 0x0000a2000c1e1900 */
[----:B---3--:R-:W-:Y:S02]  /*0350*/  R2UR UR4, R11 ;  /* 0x000000000b0472ca */ /* 0x008fe400000e0000 */
[----:B----4-:R-:W-:Y:S01]  /*0360*/  R2UR UR6, R26 ;  /* 0x000000001a0672ca */ /* 0x010fe200000e0000 */
[----:B-----5:R-:W-:Y:S01]  /*0370*/  IMAD R26, R22, R15, RZ ;  /* 0x0000000f161a7224 */ /* 0x020fe200078e02ff */
[----:B------:R-:W-:Y:S02]  /*0380*/  R2UR UR7, R29 ;  /* 0x000000001d0772ca */ /* 0x000fe400000e0000 */
[----:B------:R-:W-:-:S07]  /*0390*/  R2UR UR8, R28 ;  /* 0x000000001c0872ca */ /* 0x000fce00000e0000 */
[----:B0-----:R-:W-:Y:S01]  /*03a0*/  IMAD R4, R22, UR4, RZ ;  /* 0x0000000416047c24 */ /* 0x001fe2000f8e02ff */
[----:B------:R-:W-:Y:S01]  /*03b0*/  R2UR UR9, R27 ;  /* 0x000000001b0972ca */ /* 0x000fe200000e0000 */
[----:B------:R-:W-:Y:S02]  /*03c0*/  IMAD R27, R26, 0xf4240, RZ ;  /* 0x000f42401a1b7824 */ /* 0x000fe400078e02ff */
[----:B------:R-:W-:-:S04]  /*03d0*/  IMAD R26, R22, R21, RZ ;  /* 0x00000015161a7224 */ /* 0x000fc800078e02ff */
[----:B------:R-:W-:Y:S02]  /*03e0*/  IMAD R29, R26, 0xf4240, RZ ;  /* 0x000f42401a1d7824 */ /* 0x000fe400078e02ff */
[----:B------:R-:W-:Y:S02]  /*03f0*/  IMAD R26, R4, 0xf4240, RZ ;  /* 0x000f4240041a7824 */ /* 0x000fe400078e02ff */
[C---:B------:R-:W-:Y:S02]  /*0400*/  IMAD R11, R22.reuse, R17, RZ ;  /* 0x00000011160b7224 */ /* 0x040fe400078e02ff */
[C---:B------:R-:W-:Y:S01]  /*0410*/  IMAD R4, R22.reuse, UR6, RZ ;  /* 0x0000000616047c24 */ /* 0x040fe2000f8e02ff */
[----:B------:R0:W-:Y:S01]  /*0420*/  STG.E desc[UR10][R2.64], R9 ;  /* 0x0000000902007986 */ /* 0x0001e2000c10190a */
[----:B------:R-:W-:Y:S02]  /*0430*/  IMAD R11, R11, 0xf4240, RZ ;  /* 0x000f42400b0b7824 */ /* 0x000fe400078e02ff */
[C---:B------:R-:W-:Y:S01]  /*0440*/  IMAD R28, R22.reuse, R19, RZ ;  /* 0x00000013161c7224 */ /* 0x040fe200078e02ff */
[----:B------:R1:W-:Y:S01]  /*0450*/  STG.E desc[UR10][R2.64+0x14], R26 ;  /* 0x0000141a02007986 */ /* 0x0003e2000c10190a */
[----:B------:R-:W-:-:S02]  /*0460*/  IMAD R5, R22, UR7, RZ ;  /* 0x0000000716057c24 */ /* 0x000fc4000f8e02ff */
[----:B------:R-:W-:Y:S01]  /*0470*/  IMAD R28, R28, 0xf4240, RZ ;  /* 0x000f42401c1c7824 */ /* 0x000fe200078e02ff */
[----:B------:R3:W-:Y:S01]  /*0480*/  STG.E desc[UR10][R2.64+0x4], R11 ;  /* 0x0000040b02007986 */ /* 0x0007e2000c10190a */
[----:B0-----:R-:W-:Y:S01]  /*0490*/  IMAD R9, R4, 0xf4240, RZ ;  /* 0x000f424004097824 */ /* 0x001fe200078e02ff */
[----:B------:R-:W-:Y:S01]  /*04a0*/  IADD3 R4, PT, PT, R7, 0x1, RZ ;  /* 0x0000000107047810 */ /* 0x000fe20007ffe0ff */
[C---:B-1----:R-:W-:Y:S02]  /*04b0*/  IMAD R26, R22.reuse, UR8, RZ ;  /* 0x00000008161a7c24 */ /* 0x042fe4000f8e02ff */
[----:B------:R-:W-:Y:S01]  /*04c0*/  IMAD R22, R22, UR9, RZ ;  /* 0x0000000916167c24 */ /* 0x000fe2000f8e02ff */
[----:B------:R0:W-:Y:S01]  /*04d0*/  STG.E desc[UR10][R2.64+0x8], R27 ;  /* 0x0000081b02007986 */ /* 0x0001e2000c10190a */
[----:B---3--:R-:W-:-:S03]  /*04e0*/  IMAD R11, R5, 0xf4240, RZ ;  /* 0x000f4240050b7824 */ /* 0x008fc600078e02ff */
[----:B------:R1:W-:Y:S01]  /*04f0*/  STG.E desc[UR10][R2.64+0xc], R29 ;  /* 0x00000c1d02007986 */ /* 0x0003e2000c10190a */
[----:B------:R-:W-:Y:S02]  /*0500*/  IMAD R5, R4, UR5, R25 ;  /* 0x0000000504057c24 */ /* 0x000fe4000f8e0219 */
[----:B0-----:R-:W-:Y:S02]  /*0510*/  IMAD R27, R26, 0xf4240, RZ ;  /* 0x000f42401a1b7824 */ /* 0x001fe400078e02ff */
[----:B------:R-:W-:Y:S02]  /*0520*/  IMAD R26, R24, R23, RZ ;  /* 0x00000017181a7224 */ /* 0x000fe400078e02ff */
[----:B-1----:R-:W-:Y:S01]  /*0530*/  IMAD R29, R22, 0xf4240, RZ ;  /* 0x000f4240161d7824 */ /* 0x002fe200078e02ff */
[----:B------:R0:W-:Y:S01]  /*0540*/  STG.E desc[UR10][R2.64+0x10], R28 ;  /* 0x0000101c02007986 */ /* 0x0001e2000c10190a */
[----:B------:R-:W-:Y:S02]  /*0550*/  IMAD R26, R26, 0xf4240, RZ ;  /* 0x000f42401a1a7824 */ /* 0x000fe400078e02ff */
[----:B------:R-:W-:Y:S01]  /*0560*/  IMAD.WIDE R4, R5, 0x4, R12 ;  /* 0x0000000405047825 */ /* 0x000fe200078e020c */
[----:B------:R-:W-:Y:S03]  /*0570*/  STG.E desc[UR10][R2.64+0x18], R9 ;  /* 0x0000180902007986 */ /* 0x000fe6000c10190a */
[C---:B------:R-:W-:Y:S01]  /*0580*/  IMAD R22, R24.reuse, R21, RZ ;  /* 0x0000001518167224 */ /* 0x040fe200078e02ff */
[----:B------:R1:W-:Y:S04]  /*0590*/  STG.E desc[UR10][R2.64+0x1c], R11 ;  /* 0x00001c0b02007986 */ /* 0x0003e8000c10190a */
[----:B------:R3:W-:Y:S01]  /*05a0*/  STG.E desc[UR10][R2.64+0x20], R27 ;  /* 0x0000201b02007986 */ /* 0x0007e2000c10190a */
[----:B0-----:R-:W-:-:S03]  /*05b0*/  IMAD R28, R24, R17, RZ ;  /* 0x00000011181c7224 */ /* 0x001fc600078e02ff */
[----:B------:R0:W-:Y:S01]  /*05c0*/  STG.E desc[UR10][R2.64+0x24], R29 ;  /* 0x0000241d02007986 */ /* 0x0001e2000c10190a */
[----:B-1----:R-:W-:-:S03]  /*05d0*/  IMAD R11, R24, R15, RZ ;  /* 0x0000000f180b7224 */ /* 0x002fc600078e02ff */
[----:B------:R1:W-:Y:S01]  /*05e0*/  STG.E desc[UR10][R4.64], R26 ;  /* 0x0000001a04007986 */ /* 0x0003e2000c10190a */
[----:B------:R-:W-:Y:S02]  /*05f0*/  IMAD R9, R28, 0xf4240, RZ ;  /* 0x000f42401c097824 */ /* 0x000fe400078e02ff */
[----:B---3--:R-:W-:Y:S02]  /*0600*/  IMAD R27, R22, 0xf4240, RZ ;  /* 0x000f4240161b7824 */ /* 0x008fe400078e02ff */
[----:B0-----:R-:W-:Y:S02]  /*0610*/  IMAD R2, R24, UR4, RZ ;  /* 0x0000000418027c24 */ /* 0x001fe4000f8e02ff */
[----:B------:R-:W-:Y:S02]  /*0620*/  IMAD R11, R11, 0xf4240, RZ ;  /* 0x000f42400b0b7824 */ /* 0x000fe400078e02ff */
[----:B------:R-:W-:Y:S02]  /*0630*/  IMAD R22, R2, 0xf4240, RZ ;  /* 0x000f424002167824 */ /* 0x000fe400078e02ff */
[----:B------:R-:W-:-:S02]  /*0640*/  IMAD R28, R24, R19, RZ ;  /* 0x00000013181c7224 */ /* 0x000fc400078e02ff */
[C---:B------:R-:W-:Y:S02]  /*0650*/  IMAD R2, R24.reuse, UR6, RZ ;  /* 0x0000000618027c24 */ /* 0x040fe4000f8e02ff */
[C---:B------:R-:W-:Y:S02]  /*0660*/  IMAD R3, R24.reuse, UR7, RZ ;  /* 0x0000000718037c24 */ /* 0x040fe4000f8e02ff */
[C---:B-1----:R-:W-:Y:S02]  /*0670*/  IMAD R26, R24.reuse, UR8, RZ ;  /* 0x00000008181a7c24 */ /* 0x042fe4000f8e02ff */
[----:B------:R-:W-:Y:S01]  /*0680*/  IMAD R24, R24, UR9, RZ ;  /* 0x0000000918187c24 */ /* 0x000fe2000f8e02ff */
[----:B------:R0:W-:Y:S01]  /*0690*/  STG.E desc[UR10][R4.64+0x4], R9 ;  /* 0x0000040904007986 */ /* 0x0001e2000c10190a */
[----:B------:R-:W-:-:S03]  /*06a0*/  IMAD R26, R26, 0xf4240, RZ ;  /* 0x000f42401a1a7824 */ /* 0x000fc600078e02ff */
[----:B------:R1:W-:Y:S01]  /*06b0*/  STG.E desc[UR10][R4.64+0x8], R11 ;  /* 0x0000080b04007986 */ /* 0x0003e2000c10190a */
[----:B------:R-:W-:Y:S02]  /*06c0*/  IMAD R28, R28, 0xf4240, RZ ;  /* 0x000f42401c1c7824 */ /* 0x000fe400078e02ff */
[----:B------:R-:W-:Y:S02]  /*06d0*/  IMAD R29, R3, 0xf4240, RZ ;  /* 0x000f4240031d7824 */ /* 0x000fe400078e02ff */
[----:B0-----:R-:W-:Y:S01]  /*06e0*/  IMAD R9, R2, 0xf4240, RZ ;  /* 0x000f424002097824 */ /* 0x001fe200078e02ff */
[----:B------:R-:W-:Y:S01]  /*06f0*/  IADD3 R2, PT, PT, R7, 0x2, RZ ;  /* 0x0000000207027810 */ /* 0x000fe20007ffe0ff */
[----:B-1----:R-:W-:Y:S01]  /*0700*/  IMAD R11, R24, 0xf4240, RZ ;  /* 0x000f4240180b7824 */ /* 0x002fe200078e02ff */
[----:B------:R0:W-:Y:S03]  /*0710*/  STG.E desc[UR10][R4.64+0x14], R22 ;  /* 0x0000141604007986 */ /* 0x0001e6000c10190a */
[----:B------:R-:W-:-:S02]  /*0720*/  IMAD R3, R2, UR5, R25 ;  /* 0x0000000502037c24 */ /* 0x000fc4000f8e0219 */
[C---:B------:R-:W-:Y:S01]  /*0730*/  IMAD R24, R10.reuse, R17, RZ ;  /* 0x000000110a187224 */ /* 0x040fe200078e02ff */
[----:B------:R1:W-:Y:S04]  /*0740*/  STG.E desc[UR10][R4.64+0x20], R26 ;  /* 0x0000201a04007986 */ /* 0x0003e8000c10190a */
[----:B------:R3:W-:Y:S01]  /*0750*/  STG.E desc[UR10][R4.64+0x24], R11 ;  /* 0x0000240b04007986 */ /* 0x0007e2000c10190a */
[----:B0-----:R-:W-:-:S03]  /*0760*/  IMAD R22, R10, R23, RZ ;  /* 0x000000170a167224 */ /* 0x001fc600078e02ff */
[----:B------:R0:W-:Y:S01]  /*0770*/  STG.E desc[UR10][R4.64+0xc], R27 ;  /* 0x00000c1b04007986 */ /* 0x0001e2000c10190a */
[----:B-1----:R-:W-:-:S03]  /*0780*/  IMAD R26, R10, R19, RZ ;  /* 0x000000130a1a7224 */ /* 0x002fc600078e02ff */
[----:B------:R1:W-:Y:S01]  /*0790*/  STG.E desc[UR10][R4.64+0x10], R28 ;  /* 0x0000101c04007986 */ /* 0x0003e2000c10190a */
[----:B---3--:R-:W-:-:S03]  /*07a0*/  IMAD R11, R10, R21, RZ ;  /* 0x000000150a0b7224 */ /* 0x008fc600078e02ff */
[----:B------:R3:W-:Y:S01]  /*07b0*/  STG.E desc[UR10][R4.64+0x18], R9 ;  /* 0x0000180904007986 */ /* 0x0007e2000c10190a */
[----:B------:R-:W-:-:S03]  /*07c0*/  IMAD.WIDE R2, R3, 0x4, R12 ;  /* 0x0000000403027825 */ /* 0x000fc600078e020c */
[----:B------:R4:W-:Y:S01]  /*07d0*/  STG.E desc[UR10][R4.64+0x1c], R29 ;  /* 0x00001c1d04007986 */ /* 0x0009e2000c10190a */
[----:B0-----:R-:W-:Y:S02]  /*07e0*/  IMAD R27, R24, 0xf4240, RZ ;  /* 0x000f4240181b7824 */ /* 0x001fe400078e02ff */
[----:B------:R-:W-:Y:S02]  /*07f0*/  IMAD R11, R11, 0xf4240, RZ ;  /* 0x000f42400b0b7824 */ /* 0x000fe400078e02ff */
[C---:B-1----:R-:W-:Y:S02]  /*0800*/  IMAD R28, R10.reuse, R15, RZ ;  /* 0x0000000f0a1c7224 */ /* 0x042fe400078e02ff */
[----:B------:R-:W-:Y:S02]  /*0810*/  IMAD R24, R10, UR7, RZ ;  /* 0x000000070a187c24 */ /* 0x000fe4000f8e02ff */
[----:B---3--:R-:W-:Y:S02]  /*0820*/  IMAD R9, R22, 0xf4240, RZ ;  /* 0x000f424016097824 */ /* 0x008fe400078e02ff */
[----:B------:R-:W-:-:S02]  /*0830*/  IMAD R22, R10, UR6, RZ ;  /* 0x000000060a167c24 */ /* 0x000fc4000f8e02ff */
[----:B----4-:R-:W-:Y:S02]  /*0840*/  IMAD R5, R26, 0xf4240, RZ ;  /* 0x000f42401a057824 */ /* 0x010fe400078e02ff */
[C---:B------:R-:W-:Y:S02]  /*0850*/  IMAD R4, R10.reuse, UR4, RZ ;  /* 0x000000040a047c24 */ /* 0x040fe4000f8e02ff */
[C---:B------:R-:W-:Y:S02]  /*0860*/  IMAD R26, R10.reuse, UR8, RZ ;  /* 0x000000080a1a7c24 */ /* 0x040fe4000f8e02ff */
[----:B------:R-:W-:Y:S01]  /*0870*/  IMAD R10, R10, UR9, RZ ;  /* 0x000000090a0a7c24 */ /* 0x000fe2000f8e02ff */
[----:B------:R0:W-:Y:S01]  /*0880*/  STG.E desc[UR10][R2.64], R9 ;  /* 0x0000000902007986 */ /* 0x0001e2000c10190a */
[----:B------:R-:W-:Y:S02]  /*0890*/  IMAD R4, R4, 0xf4240, RZ ;  /* 0x000f424004047824 */ /* 0x000fe400078e02ff */
[----:B------:R-:W-:Y:S01]  /*08a0*/  IMAD R26, R26, 0xf4240, RZ ;  /* 0x000f42401a1a7824 */ /* 0x000fe200078e02ff */
[----:B------:R1:W-:Y:S01]  /*08b0*/  STG.E desc[UR10][R2.64+0x4], R27 ;  /* 0x0000041b02007986 */ /* 0x0003e2000c10190a */
[----:B------:R-:W-:-:S03]  /*08c0*/  IMAD R29, R28, 0xf4240, RZ ;  /* 0x000f42401c1d7824 */ /* 0x000fc600078e02ff */
[----:B------:R3:W-:Y:S01]  /*08d0*/  STG.E desc[UR10][R2.64+0xc], R11 ;  /* 0x00000c0b02007986 */ /* 0x0007e2000c10190a */
[----:B0-----:R-:W-:Y:S02]  /*08e0*/  IMAD R9, R22, 0xf4240, RZ ;  /* 0x000f424016097824 */ /* 0x001fe400078e02ff */
[----:B-1----:R-:W-:Y:S02]  /*08f0*/  IMAD R27, R24, 0xf4240, RZ ;  /* 0x000f4240181b7824 */ /* 0x002fe400078e02ff */
[----:B---3--:R-:W-:Y:S01]  /*0900*/  IMAD R11, R10, 0xf4240, RZ ;  /* 0x000f42400a0b7824 */ /* 0x008fe200078e02ff */
[----:B------:R0:W-:Y:S01]  /*0910*/  STG.E desc[UR10][R2.64+0x14], R4 ;  /* 0x0000140402007986 */ /* 0x0001e2000c10190a */
[C---:B------:R-:W-:Y:S02]  /*0920*/  IADD3 R10, PT, PT, R7.reuse, 0x3, RZ ;  /* 0x00000003070a7810 */ /* 0x040fe40007ffe0ff */
[C---:B------:R-:W-:Y:S01]  /*0930*/  IADD3 R22, PT, PT, R7.reuse, 0x4, RZ ;  /* 0x0000000407167810 */ /* 0x040fe20007ffe0ff */
[----:B------:R1:W-:Y:S01]  /*0940*/  STG.E desc[UR10][R2.64+0x20], R26 ;  /* 0x0000201a02007986 */ /* 0x0003e2000c10190a */
[----:B------:R-:W-:-:S02]  /*0950*/  IADD3 R24, PT, PT, R7, 0x5, RZ ;  /* 0x0000000507187810 */ /* 0x000fc40007ffe0ff */
[C---:B------:R-:W-:Y:S01]  /*0960*/  IADD3 R28, PT, PT, R7.reuse, 0x6, RZ ;  /* 0x00000006071c7810 */ /* 0x040fe20007ffe0ff */
[----:B------:R-:W-:Y:S04]  /*0970*/  STG.E desc[UR10][R2.64+0x8], R29 ;  /* 0x0000081d02007986 */ /* 0x000fe8000c10190a */
[----:B------:R3:W-:Y:S01]  /*0980*/  STG.E desc[UR10][R2.64+0x10], R5 ;  /* 0x0000100502007986 */ /* 0x0007e2000c10190a */
[----:B0-----:R-:W-:-:S03]  /*0990*/  IADD3 R4, PT, PT, R7, 0x7, RZ ;  /* 0x0000000707047810 */ /* 0x001fc60007ffe0ff */
[----:B------:R0:W-:Y:S01]  /*09a0*/  STG.E desc[UR10][R2.64+0x18], R9 ;  /* 0x0000180902007986 */ /* 0x0001e2000c10190a */
[----:B-1----:R-:W-:-:S03]  /*09b0*/  IADD3 R26, PT, PT, R7, 0x8, RZ ;  /* 0x00000008071a7810 */ /* 0x002fc60007ffe0ff */
[----:B------:R1:W-:Y:S04]  /*09c0*/  STG.E desc[UR10][R2.64+0x1c], R27 ;  /* 0x00001c1b02007986 */ /* 0x0003e8000c10190a */
[----:B------:R4:W-:Y:S01]  /*09d0*/  STG.E desc[UR10][R2.64+0x24], R11 ;  /* 0x0000240b02007986 */ /* 0x0009e2000c10190a */
[--C-:B---3--:R-:W-:Y:S02]  /*09e0*/  IMAD R5, R10, UR5, R25.reuse ;  /* 0x000000050a057c24 */ /* 0x108fe4000f8e0219 */
[--C-:B------:R-:W-:Y:S02]  /*09f0*/  IMAD R29, R22, UR5, R25.reuse ;  /* 0x00000005161d7c24 */ /* 0x100fe4000f8e0219 */
[--C-:B0-----:R-:W-:Y:S02]  /*0a00*/  IMAD R9, R4, UR5, R25.reuse ;  /* 0x0000000504097c24 */ /* 0x101fe4000f8e0219 */
[----:B-1----:R-:W-:Y:S01]  /*0a10*/  IMAD R27, R24, UR5, R25 ;  /* 0x00000005181b7c24 */ /* 0x002fe2000f8e0219 */
[----:B----4-:R-:W-:Y:S01]  /*0a20*/  IADD3 R3, PT, PT, R7, 0x9, RZ ;  /* 0x0000000907037810 */ /* 0x010fe20007ffe0ff */
[----:B------:R-:W-:-:S02]  /*0a30*/  IMAD R2, R8, R23, RZ ;  /* 0x0000001708027224 */ /* 0x000fc400078e02ff */
[--C-:B------:R-:W-:Y:S02]  /*0a40*/  IMAD R7, R28, UR5, R25.reuse ;  /* 0x000000051c077c24 */ /* 0x100fe4000f8e0219 */
[--C-:B------:R-:W-:Y:S02]  /*0a50*/  IMAD R11, R26, UR5, R25.reuse ;  /* 0x000000051a0b7c24 */ /* 0x100fe4000f8e0219 */
[----:B------:R-:W-:Y:S02]  /*0a60*/  IMAD R25, R3, UR5, R25 ;  /* 0x0000000503197c24 */ /* 0x000fe4000f8e0219 */
[----:B------:R-:W-:Y:S02]  /*0a70*/  IMAD R3, R2, 0xf4240, RZ ;  /* 0x000f424002037824 */ /* 0x000fe400078e02ff */
[C---:B------:R-:W-:Y:S02]  /*0a80*/  IMAD R10, R8.reuse, R17, RZ ;  /* 0x00000011080a7224 */ /* 0x040fe400078e02ff */
[----:B------:R-:W-:-:S02]  /*0a90*/  IMAD R2, R8, R21, RZ ;  /* 0x0000001508027224 */ /* 0x000fc400078e02ff */
[----:B------:R-:W-:-:S04]  /*0aa0*/  IMAD.WIDE R4, R5, 0x4, R12 ;  /* 0x0000000405047825 */ /* 0x000fc800078e020c */
[----:B------:R-:W-:Y:S02]  /*0ab0*/  IMAD R10, R10, 0xf4240, RZ ;  /* 0x000f42400a0a7824 */ /* 0x000fe400078e02ff */
[----:B------:R-:W-:Y:S01]  /*0ac0*/  IMAD R2, R2, 0xf4240, RZ ;  /* 0x000f424002027824 */ /* 0x000fe200078e02ff */
[----:B------:R0:W-:Y:S01]  /*0ad0*/  STG.E desc[UR10][R4.64], R3 ;  /* 0x0000000304007986 */ /* 0x0001e2000c10190a */
[C---:B------:R-:W-:Y:S02]  /*0ae0*/  IMAD R22, R8.reuse, R15, RZ ;  /* 0x0000000f08167224 */ /* 0x040fe400078e02ff */
[C---:B------:R-:W-:Y:S01]  /*0af0*/  IMAD R24, R8.reuse, R19, RZ ;  /* 0x0000001308187224 */ /* 0x040fe200078e02ff */
[----:B------:R1:W-:Y:S01]  /*0b00*/  STG.E desc[UR10][R4.64+0x4], R10 ;  /* 0x0000040a04007986 */ /* 0x0003e2000c10190a */
[----:B------:R-:W-:-:S03]  /*0b10*/  IMAD R26, R8, UR4, RZ ;  /* 0x00000004081a7c24 */ /* 0x000fc6000f8e02ff */
[----:B------:R3:W-:Y:S01]  /*0b20*/  STG.E desc[UR10][R4.64+0xc], R2 ;  /* 0x00000c0204007986 */ /* 0x0007e2000c10190a */
[----:B------:R-:W-:Y:S02]  /*0b30*/  IMAD R22, R22, 0xf4240, RZ ;  /* 0x000f424016167824 */ /* 0x000fe400078e02ff */
[C---:B0-----:R-:W-:Y:S02]  /*0b40*/  IMAD R3, R8.reuse, UR6, RZ ;  /* 0x0000000608037c24 */ /* 0x041fe4000f8e02ff */
[C---:B-1----:R-:W-:Y:S02]  /*0b50*/  IMAD R10, R8.reuse, UR7, RZ ;  /* 0x00000007080a7c24 */ /* 0x042fe4000f8e02ff */
[C---:B---3--:R-:W-:Y:S02]  /*0b60*/  IMAD R2, R8.reuse, UR8, RZ ;  /* 0x0000000808027c24 */ /* 0x048fe4000f8e02ff */
[----:B------:R-:W-:Y:S01]  /*0b70*/  IMAD R8, R8, UR9, RZ ;  /* 0x0000000908087c24 */ /* 0x000fe2000f8e02ff */
[----:B------:R0:W-:Y:S03]  /*0b80*/  STG.E desc[UR10][R4.64+0x8], R22 ;  /* 0x0000081604007986 */ /* 0x0001e6000c10190a */
[----:B------:R-:W-:-:S02]  /*0b90*/  IMAD R8, R8, 0xf4240, RZ ;  /* 0x000f424008087824 */ /* 0x000fc400078e02ff */
[----:B------:R-:W-:Y:S02]  /*0ba0*/  IMAD R24, R24, 0xf4240, RZ ;  /* 0x000f424018187824 */ /* 0x000fe400078e02ff */
[----:B------:R-:W-:Y:S01]  /*0bb0*/  IMAD R26, R26, 0xf4240, RZ ;  /* 0x000f42401a1a7824 */ /* 0x000fe200078e02ff */
[----:B------:R1:W-:Y:S01]  /*0bc0*/  STG.E desc[UR10][R4.64+0x24], R8 ;  /* 0x0000240804007986 */ /* 0x0003e2000c10190a */
[----:B------:R-:W-:Y:S02]  /*0bd0*/  IMAD R28, R10, 0xf4240, RZ ;  /* 0x000f42400a1c7824 */ /* 0x000fe400078e02ff */
[----:B0-----:R-:W-:Y:S02]  /*0be0*/  IMAD R22, R3, 0xf4240, RZ ;  /* 0x000f424003167824 */ /* 0x001fe400078e02ff */
[----:B------:R-:W-:Y:S01]  /*0bf0*/  IMAD R3, R2, 0xf4240, RZ ;  /* 0x000f424002037824 */ /* 0x000fe200078e02ff */
[----:B------:R0:W-:Y:S01]  /*0c00*/  STG.E desc[UR10][R4.64+0x10], R24 ;  /* 0x0000101804007986 */ /* 0x0001e2000c10190a */
[----:B------:R-:W-:-:S02]  /*0c10*/  IMAD R10, R6, R23, RZ ;  /* 0x00000017060a7224 */ /* 0x000fc400078e02ff */
[----:B-1----:R-:W-:Y:S01]  /*0c20*/  IMAD R8, R6, R19, RZ ;  /* 0x0000001306087224 */ /* 0x002fe200078e02ff */
[----:B------:R1:W-:Y:S01]  /*0c30*/  STG.E desc[UR10][R4.64+0x14], R26 ;  /* 0x0000141a04007986 */ /* 0x0003e2000c10190a */
[----:B------:R-:W-:-:S03]  /*0c40*/  IMAD R10, R10, 0xf4240, RZ ;  /* 0x000f42400a0a7824 */ /* 0x000fc600078e02ff */
[----:B------:R3:W-:Y:S01]  /*0c50*/  STG.E desc[UR10][R4.64+0x18], R22 ;  /* 0x0000181604007986 */ /* 0x0007e2000c10190a */
[----:B0-----:R-:W-:-:S03]  /*0c60*/  IMAD R24, R6, R17, RZ ;  /* 0x0000001106187224 */ /* 0x001fc600078e02ff */
[----:B------:R-:W-:Y:S04]  /*0c70*/  STG.E desc[UR10][R4.64+0x1c], R28 ;  /* 0x00001c1c04007986 */ /* 0x000fe8000c10190a */
[----:B------:R0:W-:Y:S01]  /*0c80*/  STG.E desc[UR10][R4.64+0x20], R3 ;  /* 0x0000200304007986 */ /* 0x0001e2000c10190a */
[C---:B-1----:R-:W-:Y:S02]  /*0c90*/  IMAD R26, R6.reuse, R15, RZ ;  /* 0x0000000f061a7224 */ /* 0x042fe400078e02ff */
[----:B---3--:R-:W-:Y:S02]  /*0ca0*/  IMAD R22, R6, R21, RZ ;  /* 0x0000001506167224 */ /* 0x008fe400078e02ff */
[----:B0-----:R-:W-:-:S04]  /*0cb0*/  IMAD.WIDE R2, R29, 0x4, R12 ;  /* 0x000000041d027825 */ /* 0x001fc800078e020c */
[----:B------:R-:W-:Y:S02]  /*0cc0*/  IMAD R5, R8, 0xf4240, RZ ;  /* 0x000f424008057824 */ /* 0x000fe400078e02ff */
[----:B------:R-:W-:Y:S02]  /*0cd0*/  IMAD R8, R6, UR6, RZ ;  /* 0x0000000606087c24 */ /* 0x000fe4000f8e02ff */
[----:B------:R-:W-:Y:S01]  /*0ce0*/  IMAD R29, R24, 0xf4240, RZ ;  /* 0x000f4240181d7824 */ /* 0x000fe200078e02ff */
[----:B------:R0:W-:Y:S01]  /*0cf0*/  STG.E desc[UR10][R2.64+0x10], R5 ;  /* 0x0000100502007986 */ /* 0x0001e2000c10190a */
[----:B------:R-:W-:Y:S02]  /*0d00*/  IMAD R4, R6, UR4, RZ ;  /* 0x0000000406047c24 */ /* 0x000fe4000f8e02ff */
[----:B------:R-:W-:Y:S01]  /*0d10*/  IMAD R28, R8, 0xf4240, RZ ;  /* 0x000f4240081c7824 */ /* 0x000fe200078e02ff */
[----:B------:R1:W-:Y:S01]  /*0d20*/  STG.E desc[UR10][R2.64], R10 ;  /* 0x0000000a02007986 */ /* 0x0003e2000c10190a */
[----:B------:R-:W-:-:S02]  /*0d30*/  IMAD R8, R6, UR9, RZ ;  /* 0x0000000906087c24 */ /* 0x000fc4000f8e02ff */
[----:B------:R-:W-:Y:S01]  /*0d40*/  IMAD R24, R4, 0xf4240, RZ ;  /* 0x000f424004187824 */ /* 0x000fe200078e02ff */
[----:B------:R3:W-:Y:S01]  /*0d50*/  STG.E desc[UR10][R2.64+0x4], R29 ;  /* 0x0000041d02007986 */ /* 0x0007e2000c10190a */
[C---:B0-----:R-:W-:Y:S02]  /*0d60*/  IMAD R5, R6.reuse, UR7, RZ ;  /* 0x0000000706057c24 */ /* 0x041fe4000f8e02ff */
[----:B-1----:R-:W-:Y:S02]  /*0d70*/  IMAD R10, R6, UR8, RZ ;  /* 0x00000008060a7c24 */ /* 0x002fe4000f8e02ff */
[----:B------:R-:W-:Y:S02]  /*0d80*/  IMAD R26, R26, 0xf4240, RZ ;  /* 0x000f42401a1a7824 */ /* 0x000fe400078e02ff */
[----:B---3--:R-:W-:Y:S02]  /*0d90*/  IMAD R29, R5, 0xf4240, RZ ;  /* 0x000f4240051d7824 */ /* 0x008fe400078e02ff */
[----:B------:R-:W-:-:S04]  /*0da0*/  IMAD.WIDE R4, R27, 0x4, R12 ;  /* 0x000000041b047825 */ /* 0x000fc800078e020c */
[----:B------:R-:W-:Y:S02]  /*0db0*/  IMAD R22, R22, 0xf4240, RZ ;  /* 0x000f424016167824 */ /* 0x000fe400078e02ff */
[----:B------:R-:W-:Y:S02]  /*0dc0*/  IMAD R10, R10, 0xf4240, RZ ;  /* 0x000f42400a0a7824 */ /* 0x000fe400078e02ff */
[----:B------:R-:W-:Y:S01]  /*0dd0*/  IMAD R27, R8, 0xf4240, RZ ;  /* 0x000f4240081b7824 */ /* 0x000fe200078e02ff */
[----:B------:R0:W-:Y:S01]  /*0de0*/  STG.E desc[UR10][R2.64+0x14], R24 ;  /* 0x0000141802007986 */ /* 0x0001e2000c10190a */
[----:B------:R-:W-:-:S03]  /*0df0*/  IMAD.WIDE R6, R7, 0x4, R12 ;  /* 0x0000000407067825 */ /* 0x000fc600078e020c */
[----:B------:R-:W-:Y:S01]  /*0e00*/  STG.E desc[UR10][R2.64+0x8], R26 ;  /* 0x0000081a02007986 */ /* 0x000fe2000c10190a */
[----:B------:R-:W-:-:S03]  /*0e10*/  IMAD.WIDE R8, R9, 0x4, R12 ;  /* 0x0000000409087825 */ /* 0x000fc600078e020c */
[----:B------:R1:W-:Y:S04]  /*0e20*/  STG.E desc[UR10][R2.64+0xc], R22 ;  /* 0x00000c1602007986 */ /* 0x0003e8000c10190a */
[----:B------:R-:W-:Y:S01]  /*0e30*/  STG.E desc[UR10][R2.64+0x18], R28 ;  /* 0x0000181c02007986 */ /* 0x000fe2000c10190a */
[----:B0-----:R-:W-:-:S03]  /*0e40*/  IMAD R24, R20, R17, RZ ;  /* 0x0000001114187224 */ /* 0x001fc600078e02ff */
[----:B------:R-:W-:Y:S04]  /*0e50*/  STG.E desc[UR10][R2.64+0x1c], R29 ;  /* 0x00001c1d02007986 */ /* 0x000fe8000c10190a */
[----:B------:R0:W-:Y:S01]  /*0e60*/  STG.E desc[UR10][R2.64+0x20], R10 ;  /* 0x0000200a02007986 */ /* 0x0001e2000c10190a */
[----:B-1----:R-:W-:-:S03]  /*0e70*/  IMAD R22, R20, R23, RZ ;  /* 0x0000001714167224 */ /* 0x002fc600078e02ff */
[----:B------:R1:W-:Y:S01]  /*0e80*/  STG.E desc[UR10][R2.64+0x24], R27 ;  /* 0x0000241b02007986 */ /* 0x0003e2000c10190a */
[----:B------:R-:W-:Y:S02]  /*0e90*/  IMAD R22, R22, 0xf4240, RZ ;  /* 0x000f424016167824 */ /* 0x000fe400078e02ff */
[----:B------:R-:W-:Y:S02]  /*0ea0*/  IMAD R26, R20, R15, RZ ;  /* 0x0000000f141a7224 */ /* 0x000fe400078e02ff */
[----:B0-----:R-:W-:-:S04]  /*0eb0*/  IMAD.WIDE R10, R11, 0x4, R12 ;  /* 0x000000040b0a7825 */ /* 0x001fc800078e020c */
[----:B-1----:R-:W-:Y:S02]  /*0ec0*/  IMAD R2, R20, R19, RZ ;  /* 0x0000001314027224 */ /* 0x002fe400078e02ff */
[----:B------:R-:W-:-:S04]  /*0ed0*/  IMAD.WIDE R12, R25, 0x4, R12 ;  /* 0x00000004190c7825 */ /* 0x000fc800078e020c */
[----:B------:R-:W-:Y:S02]  /*0ee0*/  IMAD R25, R24, 0xf4240, RZ ;  /* 0x000f424018197824 */ /* 0x000fe400078e02ff */
[----:B------:R-:W-:Y:S01]  /*0ef0*/  IMAD R24, R2, 0xf4240, RZ ;  /* 0x000f424002187824 */ /* 0x000fe200078e02ff */
[----:B------:R0:W-:Y:S01]  /*0f00*/  STG.E desc[UR10][R4.64], R22 ;  /* 0x0000001604007986 */ /* 0x0001e2000c10190a */
[----:B------:R-:W-:Y:S02]  /*0f10*/  IMAD R29, R26, 0xf4240, RZ ;  /* 0x000f42401a1d7824 */ /* 0x000fe400078e02ff */
[C---:B------:R-:W-:Y:S01]  /*0f20*/  IMAD R28, R20.reuse, R21, RZ ;  /* 0x00000015141c7224 */ /* 0x040fe200078e02ff */
[----:B------:R1:W-:Y:S01]  /*0f30*/  STG.E desc[UR10][R4.64+0x10], R24 ;  /* 0x0000101804007986 */ /* 0x0003e2000c10190a */
[C---:B------:R-:W-:Y:S02]  /*0f40*/  IMAD R2, R20.reuse, UR4, RZ ;  /* 0x0000000414027c24 */ /* 0x040fe4000f8e02ff */
[C---:B------:R-:W-:Y:S01]  /*0f50*/  IMAD R26, R20.reuse, UR7, RZ ;  /* 0x00000007141a7c24 */ /* 0x040fe2000f8e02ff */
[----:B------:R3:W-:Y:S01]  /*0f60*/  STG.E desc[UR10][R4.64+0x4], R25 ;  /* 0x0000041904007986 */ /* 0x0007e2000c10190a */
[----:B0-----:R-:W-:-:S02]  /*0f70*/  IMAD R22, R20, UR6, RZ ;  /* 0x0000000614167c24 */ /* 0x001fc4000f8e02ff */
[C---:B-1----:R-:W-:Y:S02]  /*0f80*/  IMAD R24, R20.reuse, UR8, RZ ;  /* 0x0000000814187c24 */ /* 0x042fe4000f8e02ff */
[----:B------:R-:W-:Y:S01]  /*0f90*/  IMAD R20, R20, UR9, RZ ;  /* 0x0000000914147c24 */ /* 0x000fe2000f8e02ff */
[----:B------:R0:W-:Y:S01]  /*0fa0*/  STG.E desc[UR10][R4.64+0x8], R29 ;  /* 0x0000081d04007986 */ /* 0x0001e2000c10190a */
[----:B------:R-:W-:Y:S02]  /*0fb0*/  IMAD R3, R2, 0xf4240, RZ ;  /* 0x000f424002037824 */ /* 0x000fe400078e02ff */
[----:B------:R-:W-:Y:S02]  /*0fc0*/  IMAD R28, R28, 0xf4240, RZ ;  /* 0x000f42401c1c7824 */ /* 0x000fe400078e02ff */
[----:B------:R-:W-:Y:S02]  /*0fd0*/  IMAD R27, R22, 0xf4240, RZ ;  /* 0x000f4240161b7824 */ /* 0x000fe400078e02ff */
[----:B---3--:R-:W-:-:S02]  /*0fe0*/  IMAD R25, R26, 0xf4240, RZ ;  /* 0x000f42401a197824 */ /* 0x008fc400078e02ff */
[----:B------:R-:W-:Y:S02]  /*0ff0*/  IMAD R20, R20, 0xf4240, RZ ;  /* 0x000f424014147824 */ /* 0x000fe400078e02ff */
[----:B------:R-:W-:Y:S02]  /*1000*/  IMAD R22, R18, R17, RZ ;  /* 0x0000001112167224 */ /* 0x000fe400078e02ff */
[----:B0-----:R-:W-:Y:S02]  /*1010*/  IMAD R29, R24, 0xf4240, RZ ;  /* 0x000f4240181d7824 */ /* 0x001fe400078e02ff */
[C---:B------:R-:W-:Y:S02]  /*1020*/  IMAD R24, R18.reuse, R15, RZ ;  /* 0x0000000f12187224 */ /* 0x040fe400078e02ff */
[C---:B------:R-:W-:Y:S01]  /*1030*/  IMAD R26, R18.reuse, R21, RZ ;  /* 0x00000015121a7224 */ /* 0x040fe200078e02ff */
[----:B------:R0:W-:Y:S01]  /*1040*/  STG.E desc[UR10][R4.64+0x14], R3 ;  /* 0x0000140304007986 */ /* 0x0001e2000c10190a */
[----:B------:R-:W-:-:S03]  /*1050*/  IMAD R2, R18, R23, RZ ;  /* 0x0000001712027224 */ /* 0x000fc600078e02ff */
[----:B------:R1:W-:Y:S01]  /*1060*/  STG.E desc[UR10][R4.64+0xc], R28 ;  /* 0x00000c1c04007986 */ /* 0x0003e2000c10190a */
[----:B------:R-:W-:-:S03]  /*1070*/  IMAD R2, R2, 0xf4240, RZ ;  /* 0x000f424002027824 */ /* 0x000fc600078e02ff */
[----:B------:R3:W-:Y:S04]  /*1080*/  STG.E desc[UR10][R4.64+0x18], R27 ;  /* 0x0000181b04007986 */ /* 0x0007e8000c10190a */
[----:B------:R4:W-:Y:S01]  /*1090*/  STG.E desc[UR10][R4.64+0x1c], R25 ;  /* 0x00001c1904007986 */ /* 0x0009e2000c10190a */
[----:B0-----:R-:W-:-:S03]  /*10a0*/  IMAD R3, R22, 0xf4240, RZ ;  /* 0x000f424016037824 */ /* 0x001fc600078e02ff */
[----:B------:R-:W-:Y:S01]  /*10b0*/  STG.E desc[UR10][R4.64+0x20], R29 ;  /* 0x0000201d04007986 */ /* 0x000fe2000c10190a */
[----:B-1----:R-:W-:-:S03]  /*10c0*/  IMAD R28, R18, R19, RZ ;  /* 0x00000013121c7224 */ /* 0x002fc600078e02ff */
[----:B------:R0:W-:Y:S01]  /*10d0*/  STG.E desc[UR10][R4.64+0x24], R20 ;  /* 0x0000241404007986 */ /* 0x0001e2000c10190a */
[----:B---3--:R-:W-:Y:S02]  /*10e0*/  IMAD R27, R24, 0xf4240, RZ ;  /* 0x000f4240181b7824 */ /* 0x008fe400078e02ff */
[----:B------:R-:W-:Y:S02]  /*10f0*/  IMAD R22, R18, UR7, RZ ;  /* 0x0000000712167c24 */ /* 0x000fe4000f8e02ff */
[----:B----4-:R-:W-:Y:S02]  /*1100*/  IMAD R25, R26, 0xf4240, RZ ;  /* 0x000f42401a197824 */ /* 0x010fe400078e02ff */
[C---:B------:R-:W-:Y:S01]  /*1110*/  IMAD R24, R18.reuse, UR8, RZ ;  /* 0x0000000812187c24 */ /* 0x040fe2000f8e02ff */
[----:B------:R1:W-:Y:S01]  /*1120*/  STG.E desc[UR10][R6.64+0x4], R3 ;  /* 0x0000040306007986 */ /* 0x0003e2000c10190a */
[C---:B0-----:R-:W-:Y:S02]  /*1130*/  IMAD R4, R18.reuse, UR4, RZ ;  /* 0x0000000412047c24 */ /* 0x041fe4000f8e02ff */
[----:B------:R-:W-:-:S02]  /*1140*/  IMAD R20, R18, UR6, RZ ;  /* 0x0000000612147c24 */ /* 0x000fc4000f8e02ff */
[----:B------:R-:W-:Y:S01]  /*1150*/  IMAD R18, R18, UR9, RZ ;  /* 0x0000000912127c24 */ /* 0x000fe2000f8e02ff */
[----:B------:R0:W-:Y:S01]  /*1160*/  STG.E desc[UR10][R6.64+0x8], R27 ;  /* 0x0000081b06007986 */ /* 0x0001e2000c10190a */
[----:B------:R-:W-:Y:S02]  /*1170*/  IMAD R5, R4, 0xf4240, RZ ;  /* 0x000f424004057824 */ /* 0x000fe400078e02ff */
[----:B------:R-:W-:Y:S01]  /*1180*/  IMAD R29, R28, 0xf4240, RZ ;  /* 0x000f42401c1d7824 */ /* 0x000fe200078e02ff */
[----:B------:R3:W-:Y:S01]  /*1190*/  STG.E desc[UR10][R6.64+0xc], R25 ;  /* 0x00000c1906007986 */ /* 0x0007e2000c10190a */
[----:B-1----:R-:W-:Y:S02]  /*11a0*/  IMAD R3, R22, 0xf4240, RZ ;  /* 0x000f424016037824 */ /* 0x002fe400078e02ff */
[----:B------:R-:W-:Y:S01]  /*11b0*/  IMAD R20, R20, 0xf4240, RZ ;  /* 0x000f424014147824 */ /* 0x000fe200078e02ff */
[----:B------:R1:W-:Y:S01]  /*11c0*/  STG.E desc[UR10][R6.64], R2 ;  /* 0x0000000206007986 */ /* 0x0003e2000c10190a */
[----:B------:R-:W-:-:S02]  /*11d0*/  IMAD R4, R16, R17, RZ ;  /* 0x0000001110047224 */ /* 0x000fc400078e02ff */
[----:B------:R-:W-:Y:S02]  /*11e0*/  IMAD R22, R16, R21, RZ ;  /* 0x0000001510167224 */ /* 0x000fe400078e02ff */
[----:B0-----:R-:W-:Y:S02]  /*11f0*/  IMAD R27, R24, 0xf4240, RZ ;  /* 0x000f4240181b7824 */ /* 0x001fe400078e02ff */
[----:B---3--:R-:W-:Y:S01]  /*1200*/  IMAD R25, R18, 0xf4240, RZ ;  /* 0x000f424012197824 */ /* 0x008fe200078e02ff */
[----:B------:R0:W-:Y:S01]  /*1210*/  STG.E desc[UR10][R6.64+0x14], R5 ;  /* 0x0000140506007986 */ /* 0x0001e2000c10190a */
[----:B-1----:R-:W-:-:S03]  /*1220*/  IMAD R2, R16, R23, RZ ;  /* 0x0000001710027224 */ /* 0x002fc600078e02ff */
[----:B------:R1:W-:Y:S01]  /*1230*/  STG.E desc[UR10][R6.64+0x10], R29 ;  /* 0x0000101d06007986 */ /* 0x0003e2000c10190a */
[----:B------:R-:W-:-:S03]  /*1240*/  IMAD R18, R16, R15, RZ ;  /* 0x0000000f10127224 */ /* 0x000fc600078e02ff */
[----:B------:R3:W-:Y:S01]  /*1250*/  STG.E desc[UR10][R6.64+0x1c], R3 ;  /* 0x00001c0306007986 */ /* 0x0007e2000c10190a */
[----:B------:R-:W-:Y:S02]  /*1260*/  IMAD R24, R16, R19, RZ ;  /* 0x0000001310187224 */ /* 0x000fe400078e02ff */
[----:B0-----:R-:W-:Y:S01]  /*1270*/  IMAD R5, R4, 0xf4240, RZ ;  /* 0x000f424004057824 */ /* 0x001fe200078e02ff */
[----:B------:R0:W-:Y:S01]  /*1280*/  STG.E desc[UR10][R6.64+0x18], R20 ;  /* 0x0000181406007986 */ /* 0x0001e2000c10190a */
[----:B------:R-:W-:Y:S02]  /*1290*/  IMAD R4, R16, UR6, RZ ;  /* 0x0000000610047c24 */ /* 0x000fe4000f8e02ff */
[----:B-1----:R-:W-:Y:S01]  /*12a0*/  IMAD R29, R2, 0xf4240, RZ ;  /* 0x000f4240021d7824 */ /* 0x002fe200078e02ff */
[----:B------:R1:W-:Y:S01]  /*12b0*/  STG.E desc[UR10][R6.64+0x20], R27 ;  /* 0x0000201b06007986 */ /* 0x0003e2000c10190a */
[----:B------:R-:W-:Y:S02]  /*12c0*/  IMAD R2, R16, UR4, RZ ;  /* 0x0000000410027c24 */ /* 0x000fe4000f8e02ff */
[----:B---3--:R-:W-:Y:S01]  /*12d0*/  IMAD R3, R22, 0xf4240, RZ ;  /* 0x000f424016037824 */ /* 0x008fe200078e02ff */
[----:B------:R3:W-:Y:S01]  /*12e0*/  STG.E desc[UR10][R6.64+0x24], R25 ;  /* 0x0000241906007986 */ /* 0x0007e2000c10190a */
[----:B0-----:R-:W-:-:S03]  /*12f0*/  IMAD R20, R16, UR8, RZ ;  /* 0x0000000810147c24 */ /* 0x001fc6000f8e02ff */
[----:B------:R0:W-:Y:S01]  /*1300*/  STG.E desc[UR10][R8.64+0x4], R5 ;  /* 0x0000040508007986 */ /* 0x0001e2000c10190a */
[----:B------:R-:W-:Y:S02]  /*1310*/  IMAD R18, R18, 0xf4240, RZ ;  /* 0x000f424012127824 */ /* 0x000fe400078e02ff */
[----:B-1----:R-:W-:Y:S02]  /*1320*/  IMAD R27, R24, 0xf4240, RZ ;  /* 0x000f4240181b7824 */ /* 0x002fe400078e02ff */
[C---:B---3--:R-:W-:Y:S02]  /*1330*/  IMAD R6, R16.reuse, UR7, RZ ;  /* 0x0000000710067c24 */ /* 0x048fe4000f8e02ff */
[----:B------:R-:W-:Y:S01]  /*1340*/  IMAD R16, R16, UR9, RZ ;  /* 0x0000000910107c24 */ /* 0x000fe2000f8e02ff */
[----:B------:R1:W-:Y:S01]  /*1350*/  STG.E desc[UR10][R8.64], R29 ;  /* 0x0000001d08007986 */ /* 0x0003e2000c10190a */
[----:B------:R-:W-:Y:S02]  /*1360*/  IMAD R7, R2, 0xf4240, RZ ;  /* 0x000f424002077824 */ /* 0x000fe400078e02ff */
[----:B------:R-:W-:Y:S01]  /*1370*/  IMAD R25, R4, 0xf4240, RZ ;  /* 0x000f424004197824 */ /* 0x000fe200078e02ff */
[----:B------:R3:W-:Y:S01]  /*1380*/  STG.E desc[UR10][R8.64+0xc], R3 ;  /* 0x00000c0308007986 */ /* 0x0007e2000c10190a */
[----:B0-----:R-:W-:-:S02]  /*1390*/  IMAD R5, R6, 0xf4240, RZ ;  /* 0x000f424006057824 */ /* 0x001fc400078e02ff */
[C---:B------:R-:W-:Y:S02]  /*13a0*/  IMAD R2, R14.reuse, R23, RZ ;  /* 0x000000170e027224 */ /* 0x040fe400078e02ff */
[C---:B------:R-:W-:Y:S02]  /*13b0*/  IMAD R4, R14.reuse, R17, RZ ;  /* 0x000000110e047224 */ /* 0x040fe400078e02ff */
[----:B------:R-:W-:Y:S02]  /*13c0*/  IMAD R6, R14, R15, RZ ;  /* 0x0000000f0e067224 */ /* 0x000fe400078e02ff */
[----:B-1----:R-:W-:Y:S02]  /*13d0*/  IMAD R29, R20, 0xf4240, RZ ;  /* 0x000f4240141d7824 */ /* 0x002fe400078e02ff */
[----:B---3--:R-:W-:Y:S02]  /*13e0*/  IMAD R3, R16, 0xf4240, RZ ;  /* 0x000f424010037824 */ /* 0x008fe400078e02ff */
[----:B------:R-:W-:Y:S01]  /*13f0*/  IMAD R16, R14, R21, RZ ;  /* 0x000000150e107224 */ /* 0x000fe200078e02ff */
[----:B------:R0:W-:Y:S04]  /*1400*/  STG.E desc[UR10][R8.64+0x10], R27 ;  /* 0x0000101b08007986 */ /* 0x0001e8000c10190a */
[----:B------:R1:W-:Y:S04]  /*1410*/  STG.E desc[UR10][R8.64+0x14], R7 ;  /* 0x0000140708007986 */ /* 0x0003e8000c10190a */
[----:B------:R3:W-:Y:S04]  /*1420*/  STG.E desc[UR10][R8.64+0x18], R25 ;  /* 0x0000181908007986 */ /* 0x0007e8000c10190a */
[----:B------:R4:W-:Y:S01]  /*1430*/  STG.E desc[UR10][R8.64+0x1c], R5 ;  /* 0x00001c0508007986 */ /* 0x0009e2000c10190a */
[----:B0-----:R-:W-:-:S02]  /*1440*/  IMAD R27, R2, 0xf4240, RZ ;  /* 0x000f4240021b7824 */ /* 0x001fc400078e02ff */
[----:B------:R-:W-:Y:S01]  /*1450*/  IMAD R2, R14, UR4, RZ ;  /* 0x000000040e027c24 */ /* 0x000fe2000f8e02ff */
[----:B------:R0:W-:Y:S01]  /*1460*/  STG.E desc[UR10][R8.64+0x8], R18 ;  /* 0x0000081208007986 */ /* 0x0001e2000c10190a */
[----:B-1----:R-:W-:Y:S02]  /*1470*/  IMAD R7, R4, 0xf4240, RZ ;  /* 0x000f424004077824 */ /* 0x002fe400078e02ff */
[----:B------:R-:W-:Y:S01]  /*1480*/  IMAD R4, R14, UR6, RZ ;  /* 0x000000060e047c24 */ /* 0x000fe2000f8e02ff */
[----:B------:R-:W-:Y:S01]  /*1490*/  STG.E desc[UR10][R8.64+0x20], R29 ;  /* 0x0000201d08007986 */ /* 0x000fe2000c10190a */
[----:B---3--:R-:W-:Y:S02]  /*14a0*/  IMAD R25, R6, 0xf4240, RZ ;  /* 0x000f424006197824 */ /* 0x008fe400078e02ff */
[----:B------:R-:W-:Y:S01]  /*14b0*/  IMAD R6, R14, UR7, RZ ;  /* 0x000000070e067c24 */ /* 0x000fe2000f8e02ff */
[----:B------:R1:W-:Y:S01]  /*14c0*/  STG.E desc[UR10][R8.64+0x24], R3 ;  /* 0x0000240308007986 */ /* 0x0003e2000c10190a */
[----:B----4-:R-:W-:-:S02]  /*14d0*/  IMAD R5, R16, 0xf4240, RZ ;  /* 0x000f424010057824 */ /* 0x010fc400078e02ff */
[----:B0-----:R-:W-:Y:S01]  /*14e0*/  IMAD R18, R14, R19, RZ ;  /* 0x000000130e127224 */ /* 0x001fe200078e02ff */
[----:B------:R0:W-:Y:S01]  /*14f0*/  STG.E desc[UR10][R10.64+0x4], R7 ;  /* 0x000004070a007986 */ /* 0x0001e2000c10190a */
[----:B--2---:R-:W-:Y:S02]  /*1500*/  IMAD R23, R0, R23, RZ ;  /* 0x0000001700177224 */ /* 0x004fe400078e02ff */
[C---:B-1----:R-:W-:Y:S02]  /*1510*/  IMAD R8, R14.reuse, UR8, RZ ;  /* 0x000000080e087c24 */ /* 0x042fe4000f8e02ff */
[----:B------:R-:W-:Y:S01]  /*1520*/  IMAD R14, R14, UR9, RZ ;  /* 0x000000090e0e7c24 */ /* 0x000fe2000f8e02ff */
[----:B------:R1:W-:Y:S01]  /*1530*/  STG.E desc[UR10][R10.64+0x8], R25 ;  /* 0x000008190a007986 */ /* 0x0003e2000c10190a */
[----:B------:R-:W-:Y:S02]  /*1540*/  IMAD R29, R18, 0xf4240, RZ ;  /* 0x000f4240121d7824 */ /* 0x000fe400078e02ff */
[----:B------:R-:W-:Y:S01]  /*1550*/  IMAD R3, R2, 0xf4240, RZ ;  /* 0x000f424002037824 */ /* 0x000fe200078e02ff */
[----:B------:R2:W-:Y:S01]  /*1560*/  STG.E desc[UR10][R10.64+0xc], R5 ;  /* 0x00000c050a007986 */ /* 0x0005e2000c10190a */
[----:B------:R-:W-:-:S02]  /*1570*/  IMAD R9, R4, 0xf4240, RZ ;  /* 0x000f424004097824 */ /* 0x000fc400078e02ff */
[----:B0-----:R-:W-:Y:S02]  /*1580*/  IMAD R7, R6, 0xf4240, RZ ;  /* 0x000f424006077824 */ /* 0x001fe400078e02ff */
[C---:B------:R-:W-:Y:S02]  /*1590*/  IMAD R17, R0.reuse, R17, RZ ;  /* 0x0000001100117224 */ /* 0x040fe400078e02ff */
[----:B------:R-:W-:Y:S02]  /*15a0*/  IMAD R15, R0, R15, RZ ;  /* 0x0000000f000f7224 */ /* 0x000fe400078e02ff */
[----:B-1----:R-:W-:Y:S02]  /*15b0*/  IMAD R25, R8, 0xf4240, RZ ;  /* 0x000f424008197824 */ /* 0x002fe400078e02ff */
[----:B------:R-:W-:Y:S02]  /*15c0*/  IMAD R21, R0, R21, RZ ;  /* 0x0000001500157224 */ /* 0x000fe400078e02ff */
[----:B--2---:R-:W-:-:S02]  /*15d0*/  IMAD R5, R14, 0xf4240, RZ ;  /* 0x000f42400e057824 */ /* 0x004fc400078e02ff */
[C---:B------:R-:W-:Y:S02]  /*15e0*/  IMAD R19, R0.reuse, R19, RZ ;  /* 0x0000001300137224 */ /* 0x040fe400078e02ff */
[C---:B------:R-:W-:Y:S02]  /*15f0*/  IMAD R2, R0.reuse, UR4, RZ ;  /* 0x0000000400027c24 */ /* 0x040fe4000f8e02ff */
[C---:B------:R-:W-:Y:S02]  /*1600*/  IMAD R4, R0.reuse, UR6, RZ ;  /* 0x0000000600047c24 */ /* 0x040fe4000f8e02ff */
[C---:B------:R-:W-:Y:S02]  /*1610*/  IMAD R6, R0.reuse, UR7, RZ ;  /* 0x0000000700067c24 */ /* 0x040fe4000f8e02ff */
[C---:B------:R-:W-:Y:S02]  /*1620*/  IMAD R8, R0.reuse, UR8, RZ ;  /* 0x0000000800087c24 */ /* 0x040fe4000f8e02ff */
[----:B------:R-:W-:Y:S01]  /*1630*/  IMAD R0, R0, UR9, RZ ;  /* 0x0000000900007c24 */ /* 0x000fe2000f8e02ff */
[----:B------:R-:W-:Y:S01]  /*1640*/  STG.E desc[UR10][R10.64], R27 ;  /* 0x0000001b0a007986 */ /* 0x000fe2000c10190a */
[----:B------:R-:W-:-:S02]  /*1650*/  IMAD R23, R23, 0xf4240, RZ ;  /* 0x000f424017177824 */ /* 0x000fc400078e02ff */
[----:B------:R-:W-:Y:S01]  /*1660*/  IMAD R17, R17, 0xf4240, RZ ;  /* 0x000f424011117824 */ /* 0x000fe200078e02ff */
[----:B------:R-:W-:Y:S01]  /*1670*/  STG.E desc[UR10][R10.64+0x10], R29 ;  /* 0x0000101d0a007986 */ /* 0x000fe2000c10190a */
[----:B------:R-:W-:Y:S02]  /*1680*/  IMAD R15, R15, 0xf4240, RZ ;  /* 0x000f42400f0f7824 */ /* 0x000fe400078e02ff */
[----:B------:R-:W-:Y:S01]  /*1690*/  IMAD R21, R21, 0xf4240, RZ ;  /* 0x000f424015157824 */ /* 0x000fe200078e02ff */
[----:B------:R0:W-:Y:S01]  /*16a0*/  STG.E desc[UR10][R10.64+0x14], R3 ;  /* 0x000014030a007986 */ /* 0x0001e2000c10190a */
[----:B------:R-:W-:-:S03]  /*16b0*/  IMAD R19, R19, 0xf4240, RZ ;  /* 0x000f424013137824 */ /* 0x000fc600078e02ff */
[----:B------:R1:W-:Y:S04]  /*16c0*/  STG.E desc[UR10][R10.64+0x18], R9 ;  /* 0x000018090a007986 */ /* 0x0003e8000c10190a */
[----:B------:R2:W-:Y:S04]  /*16d0*/  STG.E desc[UR10][R10.64+0x1c], R7 ;  /* 0x00001c070a007986 */ /* 0x0005e8000c10190a */
[----:B------:R-:W-:Y:S01]  /*16e0*/  STG.E desc[UR10][R10.64+0x20], R25 ;  /* 0x000020190a007986 */ /* 0x000fe2000c10190a */
[----:B0-----:R-:W-:-:S03]  /*16f0*/  IMAD R3, R2, 0xf4240, RZ ;  /* 0x000f424002037824 */ /* 0x001fc600078e02ff */
[----:B------:R0:W-:Y:S01]  /*1700*/  STG.E desc[UR10][R10.64+0x24], R5 ;  /* 0x000024050a007986 */ /* 0x0001e2000c10190a */
[----:B-1----:R-:W-:Y:S02]  /*1710*/  IMAD R9, R8, 0xf4240, RZ ;  /* 0x000f424008097824 */ /* 0x002fe400078e02ff */
[----:B--2---:R-:W-:Y:S01]  /*1720*/  IMAD R7, R6, 0xf4240, RZ ;  /* 0x000f424006077824 */ /* 0x004fe200078e02ff */
[----:B------:R-:W-:Y:S01]  /*1730*/  STG.E desc[UR10][R12.64], R23 ;  /* 0x000000170c007986 */ /* 0x000fe2000c10190a */
[----:B0-----:R-:W-:Y:S02]  /*1740*/  IMAD R5, R4, 0xf4240, RZ ;  /* 0x000f424004057824 */ /* 0x001fe400078e02ff */
[----:B------:R-:W-:Y:S01]  /*1750*/  IMAD R11, R0, 0xf4240, RZ ;  /* 0x000f4240000b7824 */ /* 0x000fe200078e02ff */
[----:B------:R-:W-:Y:S04]  /*1760*/  STG.E desc[UR10][R12.64+0x4], R17 ;  /* 0x000004110c007986 */ /* 0x000fe8000c10190a */
[----:B------:R-:W-:Y:S04]  /*1770*/  STG.E desc[UR10][R12.64+0x8], R15 ;  /* 0x0000080f0c007986 */ /* 0x000fe8000c10190a */
[----:B------:R-:W-:Y:S04]  /*1780*/  STG.E desc[UR10][R12.64+0xc], R21 ;  /* 0x00000c150c007986 */ /* 0x000fe8000c10190a */
[----:B------:R-:W-:Y:S04]  /*1790*/  STG.E desc[UR10][R12.64+0x10], R19 ;  /* 0x000010130c007986 */ /* 0x000fe8000c10190a */
[----:B------:R-:W-:Y:S04]  /*17a0*/  STG.E desc[UR10][R12.64+0x14], R3 ;  /* 0x000014030c007986 */ /* 0x000fe8000c10190a */
[----:B------:R-:W-:Y:S04]  /*17b0*/  STG.E desc[UR10][R12.64+0x18], R5 ;  /* 0x000018050c007986 */ /* 0x000fe8000c10190a */
[----:B------:R-:W-:Y:S04]  /*17c0*/  STG.E desc[UR10][R12.64+0x1c], R7 ;  /* 0x00001c070c007986 */ /* 0x000fe8000c10190a */
[----:B------:R-:W-:Y:S04]  /*17d0*/  STG.E desc[UR10][R12.64+0x20], R9 ;  /* 0x000020090c007986 */ /* 0x000fe8000c10190a */
[----:B------:R-:W-:Y:S01]  /*17e0*/  STG.E desc[UR10][R12.64+0x24], R11 ;  /* 0x0000240b0c007986 */ /* 0x000fe2000c10190a */
[----:B------:R-:W-:Y:S05]  /*17f0*/  EXIT ;  /* 0x000000000000794d */ /* 0x000fea0003800000 */
.L_x_0:
[----:B------:R-:W-:-:S00]  /*1800*/  BRA `(.L_x_0) ;  /* 0xfffffffc00fc7947 */ /* 0x000fc0000383ffff */
[----:B------:R-:W-:-:S00]  /*1810*/  NOP ;  /* 0x0000000000007918 */ /* 0x000fc00000000000 */
        /* <DEDUP_REMOVED lines=14> */
.L_x_1:


//--------------------- .nv.shared.reserved.0     --------------------------
	.section	.nv.shared.reserved.0,"aw",@nobits
	.weak		__nv_reservedSMEM_offset_0_alias
	.size		__nv_reservedSMEM_offset_0_alias, 0, 64
	.other		__nv_reservedSMEM_offset_0_alias,@"STO_CUDA_RESERVED_SHARED STV_DEFAULT"
__nv_reservedSMEM_offset_0_alias:
	.zero		0
	.zero		64


//--------------------- .nv.constant0._Z15MultiplyVectorsPKiS0_Piii --------------------------
	.section	.nv.constant0._Z15MultiplyVectorsPKiS0_Piii,"a",@progbits
	.sectionflags	@""
	.align	4
.nv.constant0._Z15MultiplyVectorsPKiS0_Piii:
	.zero		928


//--------------------- SYMBOLS --------------------------

	.type		.nv.reservedSmem.offset0,@object
	.size		.nv.reservedSmem.offset0,0x4
